//
// Generated by NVIDIA NVVM Compiler
//
// Compiler Build ID: CL-36424714
// Cuda compilation tools, release 13.0, V13.0.88
// Based on NVVM 20.0.0
//

.version 9.0
.target sm_100
.address_size 64

	// .globl	_Z3fftP7double2S0_iS_
.global .align 4 .b8 __cudart_i2opi_f[24] = {65, 144, 67, 60, 153, 149, 98, 219, 192, 221, 52, 245, 209, 87, 39, 252, 41, 21, 68, 78, 110, 131, 249, 162};

.visible .entry _Z3fftP7double2S0_iS_(
	.param .u64 .ptr .align 1 _Z3fftP7double2S0_iS__param_0,
	.param .u64 .ptr .align 1 _Z3fftP7double2S0_iS__param_1,
	.param .u32 _Z3fftP7double2S0_iS__param_2,
	.param .align 16 .b8 _Z3fftP7double2S0_iS__param_3[16]
)
{
	.reg .pred 	%p<15>;
	.reg .b32 	%r<33>;
	.reg .b64 	%rd<17>;
	.reg .b64 	%fd<309>;

	ld.param.u64 	%rd7, [_Z3fftP7double2S0_iS__param_0];
	ld.param.u64 	%rd6, [_Z3fftP7double2S0_iS__param_1];
	ld.param.u32 	%r20, [_Z3fftP7double2S0_iS__param_2];
	ld.param.v2.f64 	{%fd55, %fd56}, [_Z3fftP7double2S0_iS__param_3];
	cvta.to.global.u64 	%rd1, %rd7;
	mov.u32 	%r21, %ntid.x;
	mov.u32 	%r22, %ctaid.x;
	mov.u32 	%r23, %tid.x;
	mad.lo.s32 	%r1, %r21, %r22, %r23;
	setp.lt.s32 	%p1, %r1, 1;
	mov.f64 	%fd292, 0d0000000000000000;
	mov.f64 	%fd285, 0d3FF0000000000000;
	@%p1 bra 	$L__BB0_7;
	and.b32  	%r2, %r1, 3;
	setp.lt.u32 	%p2, %r1, 4;
	mov.f64 	%fd292, 0d0000000000000000;
	mov.f64 	%fd285, 0d3FF0000000000000;
	@%p2 bra 	$L__BB0_4;
	and.b32  	%r24, %r1, 2147483644;
	neg.s32 	%r27, %r24;
	mov.f64 	%fd292, 0d0000000000000000;
	mov.f64 	%fd285, 0d3FF0000000000000;
$L__BB0_3:
	mul.f64 	%fd65, %fd55, %fd285;
	mul.f64 	%fd66, %fd56, %fd292;
	sub.f64 	%fd67, %fd65, %fd66;
	mul.f64 	%fd68, %fd55, %fd292;
	fma.rn.f64 	%fd69, %fd56, %fd285, %fd68;
	mul.f64 	%fd70, %fd55, %fd67;
	mul.f64 	%fd71, %fd56, %fd69;
	sub.f64 	%fd72, %fd70, %fd71;
	mul.f64 	%fd73, %fd55, %fd69;
	fma.rn.f64 	%fd74, %fd56, %fd67, %fd73;
	mul.f64 	%fd75, %fd55, %fd72;
	mul.f64 	%fd76, %fd56, %fd74;
	sub.f64 	%fd77, %fd75, %fd76;
	mul.f64 	%fd78, %fd55, %fd74;
	fma.rn.f64 	%fd79, %fd56, %fd72, %fd78;
	mul.f64 	%fd80, %fd55, %fd77;
	mul.f64 	%fd81, %fd56, %fd79;
	sub.f64 	%fd285, %fd80, %fd81;
	mul.f64 	%fd82, %fd55, %fd79;
	fma.rn.f64 	%fd292, %fd56, %fd77, %fd82;
	add.s32 	%r27, %r27, 4;
	setp.ne.s32 	%p3, %r27, 0;
	@%p3 bra 	$L__BB0_3;
$L__BB0_4:
	setp.eq.s32 	%p4, %r2, 0;
	@%p4 bra 	$L__BB0_7;
	neg.s32 	%r28, %r2;
	mov.f64 	%fd289, %fd285;
$L__BB0_6:
	.pragma "nounroll";
	mul.f64 	%fd83, %fd55, %fd289;
	mul.f64 	%fd84, %fd56, %fd292;
	sub.f64 	%fd285, %fd83, %fd84;
	mul.f64 	%fd85, %fd55, %fd292;
	fma.rn.f64 	%fd292, %fd56, %fd289, %fd85;
	add.s32 	%r28, %r28, 1;
	setp.ne.s32 	%p5, %r28, 0;
	mov.f64 	%fd289, %fd285;
	@%p5 bra 	$L__BB0_6;
$L__BB0_7:
	setp.lt.s32 	%p6, %r20, 1;
	@%p6 bra 	$L__BB0_19;
	cvta.to.global.u64 	%rd8, %rd6;
	mul.wide.u32 	%rd9, %r1, 16;
	add.s64 	%rd2, %rd8, %rd9;
	ld.global.v2.f64 	{%fd298, %fd297}, [%rd2];
	and.b32  	%r9, %r20, 7;
	setp.lt.u32 	%p7, %r20, 8;
	mov.f64 	%fd300, 0d0000000000000000;
	mov.f64 	%fd299, 0d3FF0000000000000;
	mov.b32 	%r31, 0;
	@%p7 bra 	$L__BB0_11;
	and.b32  	%r31, %r20, 2147483640;
	neg.s32 	%r29, %r31;
	add.s64 	%rd16, %rd1, 64;
	mov.f64 	%fd300, 0d0000000000000000;
	mov.f64 	%fd299, 0d3FF0000000000000;
$L__BB0_10:
	.pragma "nounroll";
	ld.global.v2.f64 	{%fd90, %fd91}, [%rd16+-64];
	mul.f64 	%fd92, %fd299, %fd90;
	mul.f64 	%fd93, %fd300, %fd91;
	sub.f64 	%fd94, %fd92, %fd93;
	mul.f64 	%fd95, %fd299, %fd91;
	fma.rn.f64 	%fd96, %fd300, %fd90, %fd95;
	add.f64 	%fd97, %fd298, %fd94;
	add.f64 	%fd98, %fd297, %fd96;
	st.global.v2.f64 	[%rd2], {%fd97, %fd98};
	mul.f64 	%fd99, %fd285, %fd299;
	mul.f64 	%fd100, %fd292, %fd300;
	sub.f64 	%fd101, %fd99, %fd100;
	mul.f64 	%fd102, %fd285, %fd300;
	fma.rn.f64 	%fd103, %fd292, %fd299, %fd102;
	ld.global.v2.f64 	{%fd104, %fd105}, [%rd16+-48];
	mul.f64 	%fd106, %fd101, %fd104;
	mul.f64 	%fd107, %fd103, %fd105;
	sub.f64 	%fd108, %fd106, %fd107;
	mul.f64 	%fd109, %fd101, %fd105;
	fma.rn.f64 	%fd110, %fd103, %fd104, %fd109;
	add.f64 	%fd111, %fd97, %fd108;
	add.f64 	%fd112, %fd98, %fd110;
	st.global.v2.f64 	[%rd2], {%fd111, %fd112};
	mul.f64 	%fd113, %fd285, %fd101;
	mul.f64 	%fd114, %fd292, %fd103;
	sub.f64 	%fd115, %fd113, %fd114;
	mul.f64 	%fd116, %fd285, %fd103;
	fma.rn.f64 	%fd117, %fd292, %fd101, %fd116;
	ld.global.v2.f64 	{%fd118, %fd119}, [%rd16+-32];
	mul.f64 	%fd120, %fd115, %fd118;
	mul.f64 	%fd121, %fd117, %fd119;
	sub.f64 	%fd122, %fd120, %fd121;
	mul.f64 	%fd123, %fd115, %fd119;
	fma.rn.f64 	%fd124, %fd117, %fd118, %fd123;
	add.f64 	%fd125, %fd111, %fd122;
	add.f64 	%fd126, %fd112, %fd124;
	st.global.v2.f64 	[%rd2], {%fd125, %fd126};
	mul.f64 	%fd127, %fd285, %fd115;
	mul.f64 	%fd128, %fd292, %fd117;
	sub.f64 	%fd129, %fd127, %fd128;
	mul.f64 	%fd130, %fd285, %fd117;
	fma.rn.f64 	%fd131, %fd292, %fd115, %fd130;
	ld.global.v2.f64 	{%fd132, %fd133}, [%rd16+-16];
	mul.f64 	%fd134, %fd129, %fd132;
	mul.f64 	%fd135, %fd131, %fd133;
	sub.f64 	%fd136, %fd134, %fd135;
	mul.f64 	%fd137, %fd129, %fd133;
	fma.rn.f64 	%fd138, %fd131, %fd132, %fd137;
	add.f64 	%fd139, %fd125, %fd136;
	add.f64 	%fd140, %fd126, %fd138;
	st.global.v2.f64 	[%rd2], {%fd139, %fd140};
	mul.f64 	%fd141, %fd285, %fd129;
	mul.f64 	%fd142, %fd292, %fd131;
	sub.f64 	%fd143, %fd141, %fd142;
	mul.f64 	%fd144, %fd285, %fd131;
	fma.rn.f64 	%fd145, %fd292, %fd129, %fd144;
	ld.global.v2.f64 	{%fd146, %fd147}, [%rd16];
	mul.f64 	%fd148, %fd143, %fd146;
	mul.f64 	%fd149, %fd145, %fd147;
	sub.f64 	%fd150, %fd148, %fd149;
	mul.f64 	%fd151, %fd143, %fd147;
	fma.rn.f64 	%fd152, %fd145, %fd146, %fd151;
	add.f64 	%fd153, %fd139, %fd150;
	add.f64 	%fd154, %fd140, %fd152;
	st.global.v2.f64 	[%rd2], {%fd153, %fd154};
	mul.f64 	%fd155, %fd285, %fd143;
	mul.f64 	%fd156, %fd292, %fd145;
	sub.f64 	%fd157, %fd155, %fd156;
	mul.f64 	%fd158, %fd285, %fd145;
	fma.rn.f64 	%fd159, %fd292, %fd143, %fd158;
	ld.global.v2.f64 	{%fd160, %fd161}, [%rd16+16];
	mul.f64 	%fd162, %fd157, %fd160;
	mul.f64 	%fd163, %fd159, %fd161;
	sub.f64 	%fd164, %fd162, %fd163;
	mul.f64 	%fd165, %fd157, %fd161;
	fma.rn.f64 	%fd166, %fd159, %fd160, %fd165;
	add.f64 	%fd167, %fd153, %fd164;
	add.f64 	%fd168, %fd154, %fd166;
	st.global.v2.f64 	[%rd2], {%fd167, %fd168};
	mul.f64 	%fd169, %fd285, %fd157;
	mul.f64 	%fd170, %fd292, %fd159;
	sub.f64 	%fd171, %fd169, %fd170;
	mul.f64 	%fd172, %fd285, %fd159;
	fma.rn.f64 	%fd173, %fd292, %fd157, %fd172;
	ld.global.v2.f64 	{%fd174, %fd175}, [%rd16+32];
	mul.f64 	%fd176, %fd171, %fd174;
	mul.f64 	%fd177, %fd173, %fd175;
	sub.f64 	%fd178, %fd176, %fd177;
	mul.f64 	%fd179, %fd171, %fd175;
	fma.rn.f64 	%fd180, %fd173, %fd174, %fd179;
	add.f64 	%fd181, %fd167, %fd178;
	add.f64 	%fd182, %fd168, %fd180;
	st.global.v2.f64 	[%rd2], {%fd181, %fd182};
	mul.f64 	%fd183, %fd285, %fd171;
	mul.f64 	%fd184, %fd292, %fd173;
	sub.f64 	%fd185, %fd183, %fd184;
	mul.f64 	%fd186, %fd285, %fd173;
	fma.rn.f64 	%fd187, %fd292, %fd171, %fd186;
	ld.global.v2.f64 	{%fd188, %fd189}, [%rd16+48];
	mul.f64 	%fd190, %fd185, %fd188;
	mul.f64 	%fd191, %fd187, %fd189;
	sub.f64 	%fd192, %fd190, %fd191;
	mul.f64 	%fd193, %fd185, %fd189;
	fma.rn.f64 	%fd194, %fd187, %fd188, %fd193;
	add.f64 	%fd298, %fd181, %fd192;
	add.f64 	%fd297, %fd182, %fd194;
	st.global.v2.f64 	[%rd2], {%fd298, %fd297};
	mul.f64 	%fd195, %fd285, %fd185;
	mul.f64 	%fd196, %fd292, %fd187;
	sub.f64 	%fd299, %fd195, %fd196;
	mul.f64 	%fd197, %fd285, %fd187;
	fma.rn.f64 	%fd300, %fd292, %fd185, %fd197;
	add.s32 	%r29, %r29, 8;
	add.s64 	%rd16, %rd16, 128;
	setp.ne.s32 	%p8, %r29, 0;
	@%p8 bra 	$L__BB0_10;
$L__BB0_11:
	setp.eq.s32 	%p9, %r9, 0;
	@%p9 bra 	$L__BB0_19;
	and.b32  	%r15, %r20, 3;
	setp.lt.u32 	%p10, %r9, 4;
	@%p10 bra 	$L__BB0_14;
	mul.wide.u32 	%rd10, %r31, 16;
	add.s64 	%rd11, %rd1, %rd10;
	ld.global.v2.f64 	{%fd198, %fd199}, [%rd11];
	mul.f64 	%fd200, %fd299, %fd198;
	mul.f64 	%fd201, %fd300, %fd199;
	sub.f64 	%fd202, %fd200, %fd201;
	mul.f64 	%fd203, %fd299, %fd199;
	fma.rn.f64 	%fd204, %fd300, %fd198, %fd203;
	add.f64 	%fd205, %fd298, %fd202;
	add.f64 	%fd206, %fd297, %fd204;
	st.global.v2.f64 	[%rd2], {%fd205, %fd206};
	mul.f64 	%fd207, %fd285, %fd299;
	mul.f64 	%fd208, %fd292, %fd300;
	sub.f64 	%fd209, %fd207, %fd208;
	mul.f64 	%fd210, %fd285, %fd300;
	fma.rn.f64 	%fd211, %fd292, %fd299, %fd210;
	ld.global.v2.f64 	{%fd212, %fd213}, [%rd11+16];
	mul.f64 	%fd214, %fd209, %fd212;
	mul.f64 	%fd215, %fd211, %fd213;
	sub.f64 	%fd216, %fd214, %fd215;
	mul.f64 	%fd217, %fd209, %fd213;
	fma.rn.f64 	%fd218, %fd211, %fd212, %fd217;
	add.f64 	%fd219, %fd205, %fd216;
	add.f64 	%fd220, %fd206, %fd218;
	st.global.v2.f64 	[%rd2], {%fd219, %fd220};
	mul.f64 	%fd221, %fd285, %fd209;
	mul.f64 	%fd222, %fd292, %fd211;
	sub.f64 	%fd223, %fd221, %fd222;
	mul.f64 	%fd224, %fd285, %fd211;
	fma.rn.f64 	%fd225, %fd292, %fd209, %fd224;
	ld.global.v2.f64 	{%fd226, %fd227}, [%rd11+32];
	mul.f64 	%fd228, %fd223, %fd226;
	mul.f64 	%fd229, %fd225, %fd227;
	sub.f64 	%fd230, %fd228, %fd229;
	mul.f64 	%fd231, %fd223, %fd227;
	fma.rn.f64 	%fd232, %fd225, %fd226, %fd231;
	add.f64 	%fd233, %fd219, %fd230;
	add.f64 	%fd234, %fd220, %fd232;
	st.global.v2.f64 	[%rd2], {%fd233, %fd234};
	mul.f64 	%fd235, %fd285, %fd223;
	mul.f64 	%fd236, %fd292, %fd225;
	sub.f64 	%fd237, %fd235, %fd236;
	mul.f64 	%fd238, %fd285, %fd225;
	fma.rn.f64 	%fd239, %fd292, %fd223, %fd238;
	ld.global.v2.f64 	{%fd240, %fd241}, [%rd11+48];
	mul.f64 	%fd242, %fd237, %fd240;
	mul.f64 	%fd243, %fd239, %fd241;
	sub.f64 	%fd244, %fd242, %fd243;
	mul.f64 	%fd245, %fd237, %fd241;
	fma.rn.f64 	%fd246, %fd239, %fd240, %fd245;
	add.f64 	%fd298, %fd233, %fd244;
	add.f64 	%fd297, %fd234, %fd246;
	st.global.v2.f64 	[%rd2], {%fd298, %fd297};
	mul.f64 	%fd247, %fd285, %fd237;
	mul.f64 	%fd248, %fd292, %fd239;
	sub.f64 	%fd299, %fd247, %fd248;
	mul.f64 	%fd249, %fd285, %fd239;
	fma.rn.f64 	%fd300, %fd292, %fd237, %fd249;
	add.s32 	%r31, %r31, 4;
$L__BB0_14:
	setp.eq.s32 	%p11, %r15, 0;
	@%p11 bra 	$L__BB0_19;
	setp.eq.s32 	%p12, %r15, 1;
	@%p12 bra 	$L__BB0_17;
	mul.wide.u32 	%rd12, %r31, 16;
	add.s64 	%rd13, %rd1, %rd12;
	ld.global.v2.f64 	{%fd250, %fd251}, [%rd13];
	mul.f64 	%fd252, %fd299, %fd250;
	mul.f64 	%fd253, %fd300, %fd251;
	sub.f64 	%fd254, %fd252, %fd253;
	mul.f64 	%fd255, %fd299, %fd251;
	fma.rn.f64 	%fd256, %fd300, %fd250, %fd255;
	add.f64 	%fd257, %fd298, %fd254;
	add.f64 	%fd258, %fd297, %fd256;
	st.global.v2.f64 	[%rd2], {%fd257, %fd258};
	mul.f64 	%fd259, %fd285, %fd299;
	mul.f64 	%fd260, %fd292, %fd300;
	sub.f64 	%fd261, %fd259, %fd260;
	mul.f64 	%fd262, %fd285, %fd300;
	fma.rn.f64 	%fd263, %fd292, %fd299, %fd262;
	ld.global.v2.f64 	{%fd264, %fd265}, [%rd13+16];
	mul.f64 	%fd266, %fd261, %fd264;
	mul.f64 	%fd267, %fd263, %fd265;
	sub.f64 	%fd268, %fd266, %fd267;
	mul.f64 	%fd269, %fd261, %fd265;
	fma.rn.f64 	%fd270, %fd263, %fd264, %fd269;
	add.f64 	%fd298, %fd257, %fd268;
	add.f64 	%fd297, %fd258, %fd270;
	st.global.v2.f64 	[%rd2], {%fd298, %fd297};
	mul.f64 	%fd271, %fd285, %fd261;
	mul.f64 	%fd272, %fd292, %fd263;
	sub.f64 	%fd299, %fd271, %fd272;
	mul.f64 	%fd273, %fd285, %fd263;
	fma.rn.f64 	%fd300, %fd292, %fd261, %fd273;
	add.s32 	%r31, %r31, 2;
$L__BB0_17:
	and.b32  	%r26, %r20, 1;
	setp.eq.b32 	%p13, %r26, 1;
	not.pred 	%p14, %p13;
	@%p14 bra 	$L__BB0_19;
	mul.wide.u32 	%rd14, %r31, 16;
	add.s64 	%rd15, %rd1, %rd14;
	ld.global.v2.f64 	{%fd274, %fd275}, [%rd15];
	mul.f64 	%fd276, %fd299, %fd274;
	mul.f64 	%fd277, %fd300, %fd275;
	sub.f64 	%fd278, %fd276, %fd277;
	mul.f64 	%fd279, %fd299, %fd275;
	fma.rn.f64 	%fd280, %fd300, %fd274, %fd279;
	add.f64 	%fd281, %fd298, %fd278;
	add.f64 	%fd282, %fd297, %fd280;
	st.global.v2.f64 	[%rd2], {%fd281, %fd282};
$L__BB0_19:
	ret;

}
	// .globl	_Z4ifftP7double2S0_iS_
.visible .entry _Z4ifftP7double2S0_iS_(
	.param .u64 .ptr .align 1 _Z4ifftP7double2S0_iS__param_0,
	.param .u64 .ptr .align 1 _Z4ifftP7double2S0_iS__param_1,
	.param .u32 _Z4ifftP7double2S0_iS__param_2,
	.param .align 16 .b8 _Z4ifftP7double2S0_iS__param_3[16]
)
{
	.reg .pred 	%p<13>;
	.reg .b32 	%r<49>;
	.reg .b64 	%rd<32>;
	.reg .b64 	%fd<287>;

	ld.param.u64 	%rd6, [_Z4ifftP7double2S0_iS__param_0];
	ld.param.v2.f64 	{%fd51, %fd52}, [_Z4ifftP7double2S0_iS__param_3];
	cvta.to.global.u64 	%rd1, %rd6;
	mov.u32 	%r18, %ntid.x;
	mov.u32 	%r19, %ctaid.x;
	mov.u32 	%r20, %tid.x;
	mad.lo.s32 	%r1, %r18, %r19, %r20;
	setp.lt.s32 	%p1, %r1, 1;
	mov.f64 	%fd272, 0d0000000000000000;
	mov.f64 	%fd271, 0d3FF0000000000000;
	@%p1 bra 	$L__BB1_7;
	and.b32  	%r2, %r1, 3;
	setp.lt.u32 	%p2, %r1, 4;
	mov.f64 	%fd272, 0d0000000000000000;
	mov.f64 	%fd271, 0d3FF0000000000000;
	@%p2 bra 	$L__BB1_4;
	and.b32  	%r21, %r1, 2147483644;
	neg.s32 	%r44, %r21;
	mov.f64 	%fd272, 0d0000000000000000;
	mov.f64 	%fd271, 0d3FF0000000000000;
$L__BB1_3:
	mul.f64 	%fd61, %fd51, %fd271;
	mul.f64 	%fd62, %fd52, %fd272;
	sub.f64 	%fd63, %fd61, %fd62;
	mul.f64 	%fd64, %fd51, %fd272;
	fma.rn.f64 	%fd65, %fd52, %fd271, %fd64;
	mul.f64 	%fd66, %fd51, %fd63;
	mul.f64 	%fd67, %fd52, %fd65;
	sub.f64 	%fd68, %fd66, %fd67;
	mul.f64 	%fd69, %fd51, %fd65;
	fma.rn.f64 	%fd70, %fd52, %fd63, %fd69;
	mul.f64 	%fd71, %fd51, %fd68;
	mul.f64 	%fd72, %fd52, %fd70;
	sub.f64 	%fd73, %fd71, %fd72;
	mul.f64 	%fd74, %fd51, %fd70;
	fma.rn.f64 	%fd75, %fd52, %fd68, %fd74;
	mul.f64 	%fd76, %fd51, %fd73;
	mul.f64 	%fd77, %fd52, %fd75;
	sub.f64 	%fd271, %fd76, %fd77;
	mul.f64 	%fd78, %fd51, %fd75;
	fma.rn.f64 	%fd272, %fd52, %fd73, %fd78;
	add.s32 	%r44, %r44, 4;
	setp.ne.s32 	%p3, %r44, 0;
	@%p3 bra 	$L__BB1_3;
$L__BB1_4:
	setp.eq.s32 	%p4, %r2, 0;
	@%p4 bra 	$L__BB1_7;
	neg.s32 	%r45, %r2;
	mov.f64 	%fd269, %fd271;
$L__BB1_6:
	.pragma "nounroll";
	mul.f64 	%fd79, %fd51, %fd269;
	mul.f64 	%fd80, %fd52, %fd272;
	sub.f64 	%fd271, %fd79, %fd80;
	mul.f64 	%fd81, %fd51, %fd272;
	fma.rn.f64 	%fd272, %fd52, %fd269, %fd81;
	add.s32 	%r45, %r45, 1;
	setp.ne.s32 	%p5, %r45, 0;
	mov.f64 	%fd269, %fd271;
	@%p5 bra 	$L__BB1_6;
$L__BB1_7:
	ld.param.u32 	%r37, [_Z4ifftP7double2S0_iS__param_2];
	ld.param.u64 	%rd27, [_Z4ifftP7double2S0_iS__param_1];
	setp.gt.s32 	%p6, %r37, 0;
	cvta.to.global.u64 	%rd8, %rd27;
	mul.wide.u32 	%rd9, %r1, 16;
	add.s64 	%rd2, %rd8, %rd9;
	@%p6 bra 	$L__BB1_9;
	ld.global.v2.f64 	{%fd286, %fd285}, [%rd2];
	bra.uni 	$L__BB1_17;
$L__BB1_9:
	ld.param.u32 	%r38, [_Z4ifftP7double2S0_iS__param_2];
	ld.global.v2.f64 	{%fd286, %fd285}, [%rd2];
	setp.lt.u32 	%p7, %r38, 4;
	mov.f64 	%fd280, 0d0000000000000000;
	mov.f64 	%fd279, 0d3FF0000000000000;
	mov.b32 	%r48, 0;
	@%p7 bra 	$L__BB1_12;
	ld.param.u32 	%r39, [_Z4ifftP7double2S0_iS__param_2];
	and.b32  	%r23, %r39, 2147483644;
	neg.s32 	%r46, %r23;
	add.s64 	%rd31, %rd1, 32;
	mov.f64 	%fd280, 0d0000000000000000;
	mov.f64 	%fd279, 0d3FF0000000000000;
$L__BB1_11:
	.pragma "nounroll";
	ld.param.u32 	%r40, [_Z4ifftP7double2S0_iS__param_2];
	ld.param.u64 	%rd28, [_Z4ifftP7double2S0_iS__param_1];
	and.b32  	%r48, %r40, 2147483644;
	ld.global.v2.f64 	{%fd86, %fd87}, [%rd31+-32];
	abs.f64 	%fd88, %fd279;
	abs.f64 	%fd89, %fd280;
	add.f64 	%fd90, %fd88, %fd89;
	rcp.rn.f64 	%fd91, %fd90;
	mul.f64 	%fd92, %fd91, %fd86;
	mul.f64 	%fd93, %fd91, %fd87;
	mul.f64 	%fd94, %fd279, %fd91;
	mul.f64 	%fd95, %fd280, %fd91;
	mul.f64 	%fd96, %fd95, %fd95;
	fma.rn.f64 	%fd97, %fd94, %fd94, %fd96;
	rcp.rn.f64 	%fd98, %fd97;
	mul.f64 	%fd99, %fd95, %fd93;
	fma.rn.f64 	%fd100, %fd94, %fd92, %fd99;
	mul.f64 	%fd101, %fd94, %fd93;
	mul.f64 	%fd102, %fd95, %fd92;
	sub.f64 	%fd103, %fd101, %fd102;
	fma.rn.f64 	%fd104, %fd98, %fd100, %fd286;
	fma.rn.f64 	%fd105, %fd98, %fd103, %fd285;
	cvta.to.global.u64 	%rd10, %rd28;
	add.s64 	%rd12, %rd10, %rd9;
	st.global.v2.f64 	[%rd12], {%fd104, %fd105};
	mul.f64 	%fd106, %fd271, %fd279;
	mul.f64 	%fd107, %fd272, %fd280;
	sub.f64 	%fd108, %fd106, %fd107;
	mul.f64 	%fd109, %fd271, %fd280;
	fma.rn.f64 	%fd110, %fd272, %fd279, %fd109;
	ld.global.v2.f64 	{%fd111, %fd112}, [%rd31+-16];
	abs.f64 	%fd113, %fd108;
	abs.f64 	%fd114, %fd110;
	add.f64 	%fd115, %fd113, %fd114;
	rcp.rn.f64 	%fd116, %fd115;
	mul.f64 	%fd117, %fd116, %fd111;
	mul.f64 	%fd118, %fd116, %fd112;
	mul.f64 	%fd119, %fd108, %fd116;
	mul.f64 	%fd120, %fd110, %fd116;
	mul.f64 	%fd121, %fd120, %fd120;
	fma.rn.f64 	%fd122, %fd119, %fd119, %fd121;
	rcp.rn.f64 	%fd123, %fd122;
	mul.f64 	%fd124, %fd120, %fd118;
	fma.rn.f64 	%fd125, %fd119, %fd117, %fd124;
	mul.f64 	%fd126, %fd119, %fd118;
	mul.f64 	%fd127, %fd120, %fd117;
	sub.f64 	%fd128, %fd126, %fd127;
	fma.rn.f64 	%fd129, %fd123, %fd125, %fd104;
	fma.rn.f64 	%fd130, %fd123, %fd128, %fd105;
	st.global.v2.f64 	[%rd12], {%fd129, %fd130};
	mul.f64 	%fd131, %fd271, %fd108;
	mul.f64 	%fd132, %fd272, %fd110;
	sub.f64 	%fd133, %fd131, %fd132;
	mul.f64 	%fd134, %fd271, %fd110;
	fma.rn.f64 	%fd135, %fd272, %fd108, %fd134;
	ld.global.v2.f64 	{%fd136, %fd137}, [%rd31];
	abs.f64 	%fd138, %fd133;
	abs.f64 	%fd139, %fd135;
	add.f64 	%fd140, %fd138, %fd139;
	rcp.rn.f64 	%fd141, %fd140;
	mul.f64 	%fd142, %fd141, %fd136;
	mul.f64 	%fd143, %fd141, %fd137;
	mul.f64 	%fd144, %fd133, %fd141;
	mul.f64 	%fd145, %fd135, %fd141;
	mul.f64 	%fd146, %fd145, %fd145;
	fma.rn.f64 	%fd147, %fd144, %fd144, %fd146;
	rcp.rn.f64 	%fd148, %fd147;
	mul.f64 	%fd149, %fd145, %fd143;
	fma.rn.f64 	%fd150, %fd144, %fd142, %fd149;
	mul.f64 	%fd151, %fd144, %fd143;
	mul.f64 	%fd152, %fd145, %fd142;
	sub.f64 	%fd153, %fd151, %fd152;
	fma.rn.f64 	%fd154, %fd148, %fd150, %fd129;
	fma.rn.f64 	%fd155, %fd148, %fd153, %fd130;
	st.global.v2.f64 	[%rd12], {%fd154, %fd155};
	mul.f64 	%fd156, %fd271, %fd133;
	mul.f64 	%fd157, %fd272, %fd135;
	sub.f64 	%fd158, %fd156, %fd157;
	mul.f64 	%fd159, %fd271, %fd135;
	fma.rn.f64 	%fd160, %fd272, %fd133, %fd159;
	ld.global.v2.f64 	{%fd161, %fd162}, [%rd31+16];
	abs.f64 	%fd163, %fd158;
	abs.f64 	%fd164, %fd160;
	add.f64 	%fd165, %fd163, %fd164;
	rcp.rn.f64 	%fd166, %fd165;
	mul.f64 	%fd167, %fd166, %fd161;
	mul.f64 	%fd168, %fd166, %fd162;
	mul.f64 	%fd169, %fd158, %fd166;
	mul.f64 	%fd170, %fd160, %fd166;
	mul.f64 	%fd171, %fd170, %fd170;
	fma.rn.f64 	%fd172, %fd169, %fd169, %fd171;
	rcp.rn.f64 	%fd173, %fd172;
	mul.f64 	%fd174, %fd170, %fd168;
	fma.rn.f64 	%fd175, %fd169, %fd167, %fd174;
	mul.f64 	%fd176, %fd169, %fd168;
	mul.f64 	%fd177, %fd170, %fd167;
	sub.f64 	%fd178, %fd176, %fd177;
	fma.rn.f64 	%fd286, %fd173, %fd175, %fd154;
	fma.rn.f64 	%fd285, %fd173, %fd178, %fd155;
	st.global.v2.f64 	[%rd12], {%fd286, %fd285};
	mul.f64 	%fd179, %fd271, %fd158;
	mul.f64 	%fd180, %fd272, %fd160;
	sub.f64 	%fd279, %fd179, %fd180;
	mul.f64 	%fd181, %fd271, %fd160;
	fma.rn.f64 	%fd280, %fd272, %fd158, %fd181;
	add.s32 	%r46, %r46, 4;
	add.s64 	%rd31, %rd31, 64;
	setp.ne.s32 	%p8, %r46, 0;
	@%p8 bra 	$L__BB1_11;
$L__BB1_12:
	ld.param.u32 	%r41, [_Z4ifftP7double2S0_iS__param_2];
	and.b32  	%r14, %r41, 3;
	setp.eq.s32 	%p9, %r14, 0;
	@%p9 bra 	$L__BB1_17;
	setp.eq.s32 	%p10, %r14, 1;
	@%p10 bra 	$L__BB1_15;
	ld.param.u64 	%rd29, [_Z4ifftP7double2S0_iS__param_1];
	ld.param.u64 	%rd25, [_Z4ifftP7double2S0_iS__param_0];
	cvta.to.global.u64 	%rd13, %rd25;
	mul.wide.u32 	%rd14, %r48, 16;
	add.s64 	%rd15, %rd13, %rd14;
	ld.global.v2.f64 	{%fd182, %fd183}, [%rd15];
	abs.f64 	%fd184, %fd279;
	abs.f64 	%fd185, %fd280;
	add.f64 	%fd186, %fd184, %fd185;
	rcp.rn.f64 	%fd187, %fd186;
	mul.f64 	%fd188, %fd187, %fd182;
	mul.f64 	%fd189, %fd187, %fd183;
	mul.f64 	%fd190, %fd279, %fd187;
	mul.f64 	%fd191, %fd280, %fd187;
	mul.f64 	%fd192, %fd191, %fd191;
	fma.rn.f64 	%fd193, %fd190, %fd190, %fd192;
	rcp.rn.f64 	%fd194, %fd193;
	mul.f64 	%fd195, %fd191, %fd189;
	fma.rn.f64 	%fd196, %fd190, %fd188, %fd195;
	mul.f64 	%fd197, %fd190, %fd189;
	mul.f64 	%fd198, %fd191, %fd188;
	sub.f64 	%fd199, %fd197, %fd198;
	fma.rn.f64 	%fd200, %fd194, %fd196, %fd286;
	fma.rn.f64 	%fd201, %fd194, %fd199, %fd285;
	cvta.to.global.u64 	%rd16, %rd29;
	mov.u32 	%r28, %ntid.x;
	mov.u32 	%r29, %ctaid.x;
	mov.u32 	%r30, %tid.x;
	mad.lo.s32 	%r31, %r28, %r29, %r30;
	mul.wide.u32 	%rd17, %r31, 16;
	add.s64 	%rd18, %rd16, %rd17;
	st.global.v2.f64 	[%rd18], {%fd200, %fd201};
	mul.f64 	%fd202, %fd271, %fd279;
	mul.f64 	%fd203, %fd272, %fd280;
	sub.f64 	%fd204, %fd202, %fd203;
	mul.f64 	%fd205, %fd271, %fd280;
	fma.rn.f64 	%fd206, %fd272, %fd279, %fd205;
	ld.global.v2.f64 	{%fd207, %fd208}, [%rd15+16];
	abs.f64 	%fd209, %fd204;
	abs.f64 	%fd210, %fd206;
	add.f64 	%fd211, %fd209, %fd210;
	rcp.rn.f64 	%fd212, %fd211;
	mul.f64 	%fd213, %fd212, %fd207;
	mul.f64 	%fd214, %fd212, %fd208;
	mul.f64 	%fd215, %fd204, %fd212;
	mul.f64 	%fd216, %fd206, %fd212;
	mul.f64 	%fd217, %fd216, %fd216;
	fma.rn.f64 	%fd218, %fd215, %fd215, %fd217;
	rcp.rn.f64 	%fd219, %fd218;
	mul.f64 	%fd220, %fd216, %fd214;
	fma.rn.f64 	%fd221, %fd215, %fd213, %fd220;
	mul.f64 	%fd222, %fd215, %fd214;
	mul.f64 	%fd223, %fd216, %fd213;
	sub.f64 	%fd224, %fd222, %fd223;
	fma.rn.f64 	%fd286, %fd219, %fd221, %fd200;
	fma.rn.f64 	%fd285, %fd219, %fd224, %fd201;
	st.global.v2.f64 	[%rd18], {%fd286, %fd285};
	mul.f64 	%fd225, %fd271, %fd204;
	mul.f64 	%fd226, %fd272, %fd206;
	sub.f64 	%fd279, %fd225, %fd226;
	mul.f64 	%fd227, %fd271, %fd206;
	fma.rn.f64 	%fd280, %fd272, %fd204, %fd227;
	add.s32 	%r48, %r48, 2;
$L__BB1_15:
	ld.param.u32 	%r42, [_Z4ifftP7double2S0_iS__param_2];
	and.b32  	%r32, %r42, 1;
	setp.eq.b32 	%p11, %r32, 1;
	not.pred 	%p12, %p11;
	@%p12 bra 	$L__BB1_17;
	ld.param.u64 	%rd26, [_Z4ifftP7double2S0_iS__param_0];
	cvta.to.global.u64 	%rd19, %rd26;
	mul.wide.u32 	%rd20, %r48, 16;
	add.s64 	%rd21, %rd19, %rd20;
	ld.global.v2.f64 	{%fd228, %fd229}, [%rd21];
	abs.f64 	%fd230, %fd279;
	abs.f64 	%fd231, %fd280;
	add.f64 	%fd232, %fd230, %fd231;
	rcp.rn.f64 	%fd233, %fd232;
	mul.f64 	%fd234, %fd233, %fd228;
	mul.f64 	%fd235, %fd233, %fd229;
	mul.f64 	%fd236, %fd279, %fd233;
	mul.f64 	%fd237, %fd280, %fd233;
	mul.f64 	%fd238, %fd237, %fd237;
	fma.rn.f64 	%fd239, %fd236, %fd236, %fd238;
	rcp.rn.f64 	%fd240, %fd239;
	mul.f64 	%fd241, %fd237, %fd235;
	fma.rn.f64 	%fd242, %fd236, %fd234, %fd241;
	mul.f64 	%fd243, %fd236, %fd235;
	mul.f64 	%fd244, %fd237, %fd234;
	sub.f64 	%fd245, %fd243, %fd244;
	fma.rn.f64 	%fd286, %fd240, %fd242, %fd286;
	fma.rn.f64 	%fd285, %fd240, %fd245, %fd285;
$L__BB1_17:
	ld.param.u32 	%r43, [_Z4ifftP7double2S0_iS__param_2];
	ld.param.u64 	%rd30, [_Z4ifftP7double2S0_iS__param_1];
	cvt.rn.f64.s32 	%fd246, %r43;
	abs.f64 	%fd247, %fd246;
	rcp.rn.f64 	%fd248, %fd247;
	mul.f64 	%fd249, %fd248, %fd286;
	mul.f64 	%fd250, %fd248, %fd285;
	mul.f64 	%fd251, %fd248, %fd246;
	mul.f64 	%fd252, %fd248, 0d0000000000000000;
	mul.f64 	%fd253, %fd252, %fd252;
	fma.rn.f64 	%fd254, %fd251, %fd251, %fd253;
	rcp.rn.f64 	%fd255, %fd254;
	mul.f64 	%fd256, %fd252, %fd250;
	fma.rn.f64 	%fd257, %fd251, %fd249, %fd256;
	mul.f64 	%fd258, %fd255, %fd257;
	mul.f64 	%fd259, %fd251, %fd250;
	mul.f64 	%fd260, %fd252, %fd249;
	sub.f64 	%fd261, %fd259, %fd260;
	mul.f64 	%fd262, %fd255, %fd261;
	cvta.to.global.u64 	%rd22, %rd30;
	mov.u32 	%r33, %ntid.x;
	mov.u32 	%r34, %ctaid.x;
	mov.u32 	%r35, %tid.x;
	mad.lo.s32 	%r36, %r33, %r34, %r35;
	mul.wide.u32 	%rd23, %r36, 16;
	add.s64 	%rd24, %rd22, %rd23;
	st.global.v2.f64 	[%rd24], {%fd258, %fd262};
	ret;

}
	// .globl	_Z6createP4pairiiP7double2
.visible .entry _Z6createP4pairiiP7double2(
	.param .u64 .ptr .align 1 _Z6createP4pairiiP7double2_param_0,
	.param .u32 _Z6createP4pairiiP7double2_param_1,
	.param .u32 _Z6createP4pairiiP7double2_param_2,
	.param .u64 .ptr .align 1 _Z6createP4pairiiP7double2_param_3
)
{
	.local .align 4 .b8 	__local_depot2[28];
	.reg .b64 	%SP;
	.reg .b64 	%SPL;
	.reg .pred 	%p<19>;
	.reg .b32 	%r<92>;
	.reg .b32 	%f<50>;
	.reg .b64 	%rd<47>;
	.reg .b64 	%fd<28>;

	mov.u64 	%SPL, __local_depot2;
	ld.param.u32 	%r29, [_Z6createP4pairiiP7double2_param_1];
	ld.param.u64 	%rd15, [_Z6createP4pairiiP7double2_param_3];
	add.u64 	%rd1, %SPL, 0;
	add.u64 	%rd2, %SPL, 0;
	setp.lt.s32 	%p1, %r29, 1;
	@%p1 bra 	$L__BB2_19;
	mov.u32 	%r31, %ctaid.x;
	mov.u32 	%r32, %ntid.x;
	mov.u32 	%r33, %tid.x;
	mad.lo.s32 	%r34, %r32, %r31, %r33;
	cvta.to.global.u64 	%rd18, %rd15;
	mul.wide.u32 	%rd19, %r34, 16;
	add.s64 	%rd3, %rd18, %rd19;
	ld.global.v2.f64 	{%fd27, %fd26}, [%rd3];
	mov.b32 	%r83, 0;
	cvt.rn.f32.u32 	%f11, %r34;
	mul.f32 	%f12, %f11, 0f3A800000;
	cvt.f64.f32 	%fd13, %f12;
	mov.u64 	%rd33, __cudart_i2opi_f;
$L__BB2_2:
	ld.param.u64 	%rd42, [_Z6createP4pairiiP7double2_param_0];
	cvta.to.global.u64 	%rd20, %rd42;
	mul.wide.u32 	%rd21, %r83, 32;
	add.s64 	%rd22, %rd20, %rd21;
	ld.global.v2.f64 	{%fd6, %fd5}, [%rd22];
	ld.global.v2.f64 	{%fd9, %fd10}, [%rd22+16];
	add.f64 	%fd11, %fd9, %fd9;
	mul.f64 	%fd12, %fd11, 0d400921F9F01B866E;
	fma.rn.f64 	%fd14, %fd12, %fd13, %fd10;
	cvt.rn.f32.f64 	%f1, %fd14;
	mul.f32 	%f13, %f1, 0f3F22F983;
	cvt.rni.s32.f32 	%r91, %f13;
	cvt.rn.f32.s32 	%f14, %r91;
	fma.rn.f32 	%f15, %f14, 0fBFC90FDA, %f1;
	fma.rn.f32 	%f16, %f14, 0fB3A22168, %f15;
	fma.rn.f32 	%f49, %f14, 0fA7C234C5, %f16;
	abs.f32 	%f3, %f1;
	setp.ltu.f32 	%p2, %f3, 0f47CE4780;
	mov.u32 	%r87, %r91;
	mov.f32 	%f48, %f49;
	@%p2 bra 	$L__BB2_10;
	setp.neu.f32 	%p3, %f3, 0f7F800000;
	@%p3 bra 	$L__BB2_5;
	mov.f32 	%f19, 0f00000000;
	mul.rn.f32 	%f48, %f1, %f19;
	mov.b32 	%r87, 0;
	bra.uni 	$L__BB2_10;
$L__BB2_5:
	mov.b32 	%r3, %f1;
	mov.b64 	%rd45, 0;
	mov.b32 	%r84, 0;
	mov.u64 	%rd43, __cudart_i2opi_f;
	mov.u64 	%rd44, %rd2;
$L__BB2_6:
	.pragma "nounroll";
	ld.global.nc.u32 	%r40, [%rd43];
	shl.b32 	%r41, %r3, 8;
	or.b32  	%r42, %r41, -2147483648;
	mad.wide.u32 	%rd25, %r40, %r42, %rd45;
	shr.u64 	%rd45, %rd25, 32;
	st.local.u32 	[%rd44], %rd25;
	add.s32 	%r84, %r84, 1;
	add.s64 	%rd44, %rd44, 4;
	add.s64 	%rd43, %rd43, 4;
	setp.ne.s32 	%p4, %r84, 6;
	@%p4 bra 	$L__BB2_6;
	shr.u32 	%r43, %r3, 23;
	st.local.u32 	[%rd2+24], %rd45;
	and.b32  	%r6, %r43, 31;
	and.b32  	%r44, %r43, 224;
	add.s32 	%r45, %r44, -128;
	shr.u32 	%r46, %r45, 5;
	mul.wide.u32 	%rd26, %r46, 4;
	sub.s64 	%rd10, %rd2, %rd26;
	ld.local.u32 	%r85, [%rd10+24];
	ld.local.u32 	%r86, [%rd10+20];
	setp.eq.s32 	%p5, %r6, 0;
	@%p5 bra 	$L__BB2_9;
	shf.l.wrap.b32 	%r85, %r86, %r85, %r6;
	ld.local.u32 	%r47, [%rd10+16];
	shf.l.wrap.b32 	%r86, %r47, %r86, %r6;
$L__BB2_9:
	shr.u32 	%r48, %r85, 30;
	shf.l.wrap.b32 	%r49, %r86, %r85, 2;
	shl.b32 	%r50, %r86, 2;
	shr.u32 	%r51, %r49, 31;
	add.s32 	%r52, %r51, %r48;
	neg.s32 	%r53, %r52;
	setp.lt.s32 	%p6, %r3, 0;
	selp.b32 	%r87, %r53, %r52, %p6;
	xor.b32  	%r54, %r49, %r3;
	shr.s32 	%r55, %r49, 31;
	xor.b32  	%r56, %r55, %r49;
	xor.b32  	%r57, %r55, %r50;
	cvt.u64.u32 	%rd27, %r56;
	shl.b64 	%rd28, %rd27, 32;
	cvt.u64.u32 	%rd29, %r57;
	or.b64  	%rd30, %rd28, %rd29;
	cvt.rn.f64.s64 	%fd15, %rd30;
	mul.f64 	%fd16, %fd15, 0d3BF921FB54442D19;
	cvt.rn.f32.f64 	%f17, %fd16;
	neg.f32 	%f18, %f17;
	setp.lt.s32 	%p7, %r54, 0;
	selp.f32 	%f48, %f18, %f17, %p7;
$L__BB2_10:
	setp.ltu.f32 	%p8, %f3, 0f47CE4780;
	add.s32 	%r59, %r87, 1;
	mul.rn.f32 	%f20, %f48, %f48;
	and.b32  	%r60, %r87, 1;
	setp.eq.b32 	%p9, %r60, 1;
	selp.f32 	%f21, %f48, 0f3F800000, %p9;
	fma.rn.f32 	%f22, %f20, %f21, 0f00000000;
	fma.rn.f32 	%f23, %f20, 0f37CBAC00, 0fBAB607ED;
	selp.f32 	%f24, 0fB94D4153, %f23, %p9;
	selp.f32 	%f25, 0f3C0885E4, 0f3D2AAABB, %p9;
	fma.rn.f32 	%f26, %f24, %f20, %f25;
	selp.f32 	%f27, 0fBE2AAAA8, 0fBEFFFFFF, %p9;
	fma.rn.f32 	%f28, %f26, %f20, %f27;
	fma.rn.f32 	%f29, %f28, %f22, %f21;
	and.b32  	%r61, %r59, 2;
	setp.eq.s32 	%p10, %r61, 0;
	mov.f32 	%f30, 0f00000000;
	sub.f32 	%f31, %f30, %f29;
	selp.f32 	%f7, %f29, %f31, %p10;
	@%p8 bra 	$L__BB2_18;
	setp.neu.f32 	%p11, %f3, 0f7F800000;
	@%p11 bra 	$L__BB2_13;
	mov.f32 	%f34, 0f00000000;
	mul.rn.f32 	%f49, %f1, %f34;
	mov.b32 	%r91, 0;
	bra.uni 	$L__BB2_18;
$L__BB2_13:
	mov.b32 	%r15, %f1;
	shl.b32 	%r63, %r15, 8;
	or.b32  	%r16, %r63, -2147483648;
	mov.b64 	%rd46, 0;
	mov.b32 	%r88, 0;
$L__BB2_14:
	.pragma "nounroll";
	mul.wide.u32 	%rd32, %r88, 4;
	add.s64 	%rd34, %rd33, %rd32;
	ld.global.nc.u32 	%r64, [%rd34];
	mad.wide.u32 	%rd35, %r64, %r16, %rd46;
	shr.u64 	%rd46, %rd35, 32;
	add.s64 	%rd36, %rd1, %rd32;
	st.local.u32 	[%rd36], %rd35;
	add.s32 	%r88, %r88, 1;
	setp.ne.s32 	%p12, %r88, 6;
	@%p12 bra 	$L__BB2_14;
	shr.u32 	%r65, %r15, 23;
	st.local.u32 	[%rd1+24], %rd46;
	and.b32  	%r19, %r65, 31;
	and.b32  	%r66, %r65, 224;
	add.s32 	%r67, %r66, -128;
	shr.u32 	%r68, %r67, 5;
	mul.wide.u32 	%rd37, %r68, 4;
	sub.s64 	%rd13, %rd1, %rd37;
	ld.local.u32 	%r89, [%rd13+24];
	ld.local.u32 	%r90, [%rd13+20];
	setp.eq.s32 	%p13, %r19, 0;
	@%p13 bra 	$L__BB2_17;
	shf.l.wrap.b32 	%r89, %r90, %r89, %r19;
	ld.local.u32 	%r69, [%rd13+16];
	shf.l.wrap.b32 	%r90, %r69, %r90, %r19;
$L__BB2_17:
	shr.u32 	%r70, %r89, 30;
	shf.l.wrap.b32 	%r71, %r90, %r89, 2;
	shl.b32 	%r72, %r90, 2;
	shr.u32 	%r73, %r71, 31;
	add.s32 	%r74, %r73, %r70;
	neg.s32 	%r75, %r74;
	setp.lt.s32 	%p14, %r15, 0;
	selp.b32 	%r91, %r75, %r74, %p14;
	xor.b32  	%r76, %r71, %r15;
	shr.s32 	%r77, %r71, 31;
	xor.b32  	%r78, %r77, %r71;
	xor.b32  	%r79, %r77, %r72;
	cvt.u64.u32 	%rd38, %r78;
	shl.b64 	%rd39, %rd38, 32;
	cvt.u64.u32 	%rd40, %r79;
	or.b64  	%rd41, %rd39, %rd40;
	cvt.rn.f64.s64 	%fd17, %rd41;
	mul.f64 	%fd18, %fd17, 0d3BF921FB54442D19;
	cvt.rn.f32.f64 	%f32, %fd18;
	neg.f32 	%f33, %f32;
	setp.lt.s32 	%p15, %r76, 0;
	selp.f32 	%f49, %f33, %f32, %p15;
$L__BB2_18:
	cvt.f64.f32 	%fd19, %f7;
	mul.rn.f32 	%f35, %f49, %f49;
	and.b32  	%r81, %r91, 1;
	setp.eq.b32 	%p16, %r81, 1;
	selp.f32 	%f36, 0f3F800000, %f49, %p16;
	fma.rn.f32 	%f37, %f35, %f36, 0f00000000;
	fma.rn.f32 	%f38, %f35, 0f37CBAC00, 0fBAB607ED;
	selp.f32 	%f39, %f38, 0fB94D4153, %p16;
	selp.f32 	%f40, 0f3D2AAABB, 0f3C0885E4, %p16;
	fma.rn.f32 	%f41, %f39, %f35, %f40;
	selp.f32 	%f42, 0fBEFFFFFF, 0fBE2AAAA8, %p16;
	fma.rn.f32 	%f43, %f41, %f35, %f42;
	fma.rn.f32 	%f44, %f43, %f37, %f36;
	and.b32  	%r82, %r91, 2;
	setp.eq.s32 	%p17, %r82, 0;
	mov.f32 	%f45, 0f00000000;
	sub.f32 	%f46, %f45, %f44;
	selp.f32 	%f47, %f44, %f46, %p17;
	cvt.f64.f32 	%fd20, %f47;
	mul.f64 	%fd21, %fd6, %fd19;
	mul.f64 	%fd22, %fd5, %fd20;
	sub.f64 	%fd23, %fd21, %fd22;
	mul.f64 	%fd24, %fd6, %fd20;
	fma.rn.f64 	%fd25, %fd5, %fd19, %fd24;
	add.f64 	%fd27, %fd27, %fd23;
	add.f64 	%fd26, %fd26, %fd25;
	st.global.v2.f64 	[%rd3], {%fd27, %fd26};
	add.s32 	%r83, %r83, 1;
	setp.ne.s32 	%p18, %r83, %r29;
	@%p18 bra 	$L__BB2_2;
$L__BB2_19:
	ret;

}


// ===== COMPILED SASS (sm_100) =====

	.target	sm_100

	.elftype	@"ET_EXEC"


//--------------------- .note.nv.tkinfo           --------------------------
	.section	.note.nv.tkinfo,"",@"SHT_NOTE"
	.sectionflags	@"SHF_NOTE_NV_TKINFO"
	.tkinfo
        /*0018*/ 	.word	0x00000002
        /*0030*/ 	.string	""
        /*0030*/ 	.string	"ptxas"
        /*0030*/ 	.string	"Cuda compilation tools, release 13.0, V13.0.88"
        /*0030*/ 	.string	"Build cuda_13.0.r13.0/compiler.36424714_0"
        /*0030*/ 	.string	"-arch sm_100 -m 64 "



//--------------------- .note.nv.cuinfo           --------------------------
	.section	.note.nv.cuinfo,"",@"SHT_NOTE"
	.sectionflags	@"SHF_NOTE_NV_CUINFO"
        /*0018*/ 	.short	0x0002
        /*001a*/ 	.short	0x0064
        /*001c*/ 	.short	0x0082
	.zero		2


//--------------------- .nv.info                  --------------------------
	.section	.nv.info,"",@"SHT_CUDA_INFO"
	.align	4


	//----- nvinfo : EIATTR_REGCOUNT
	.align		4
        /*0000*/ 	.byte	0x04, 0x2f
        /*0002*/ 	.short	(.L_2 - .L_1)
	.align		4
.L_1:
        /*0004*/ 	.word	index@(_Z3fftP7double2S0_iS_)
        /*0008*/ 	.word	0x00000020


	//----- nvinfo : EIATTR_FRAME_SIZE
	.align		4
.L_2:
        /*000c*/ 	.byte	0x04, 0x11
        /*000e*/ 	.short	(.L_4 - .L_3)
	.align		4
.L_3:
        /*0010*/ 	.word	index@(_Z3fftP7double2S0_iS_)
        /*0014*/ 	.word	0x00000000


	//----- nvinfo : EIATTR_REGCOUNT
	.align		4
.L_4:
        /*0018*/ 	.byte	0x04, 0x2f
        /*001a*/ 	.short	(.L_6 - .L_5)
	.align		4
.L_5:
        /*001c*/ 	.word	index@(_Z4ifftP7double2S0_iS_)
        /*0020*/ 	.word	0x00000028


	//----- nvinfo : EIATTR_FRAME_SIZE
	.align		4
.L_6:
        /*0024*/ 	.byte	0x04, 0x11
        /*0026*/ 	.short	(.L_8 - .L_7)
	.align		4
.L_7:
        /*0028*/ 	.word	index@($__internal_0_$__cuda_sm20_dblrcp_rn_slowpath_v3)
        /*002c*/ 	.word	0x00000000


	//----- nvinfo : EIATTR_FRAME_SIZE
	.align		4
.L_8:
        /*0030*/ 	.byte	0x04, 0x11
        /*0032*/ 	.short	(.L_10 - .L_9)
	.align		4
.L_9:
        /*0034*/ 	.word	index@(_Z4ifftP7double2S0_iS_)
        /*0038*/ 	.word	0x00000000


	//----- nvinfo : EIATTR_REGCOUNT
	.align		4
.L_10:
        /*003c*/ 	.byte	0x04, 0x2f
        /*003e*/ 	.short	(.L_12 - .L_11)
	.align		4
.L_11:
        /*0040*/ 	.word	index@(_Z6createP4pairiiP7double2)
        /*0044*/ 	.word	0x00000020


	//----- nvinfo : EIATTR_FRAME_SIZE
	.align		4
.L_12:
        /*0048*/ 	.byte	0x04, 0x11
        /*004a*/ 	.short	(.L_14 - .L_13)
	.align		4
.L_13:
        /*004c*/ 	.word	index@(_Z6createP4pairiiP7double2)
        /*0050*/ 	.word	0x00000000


	//----- nvinfo : EIATTR_MIN_STACK_SIZE
	.align		4
.L_14:
        /*0054*/ 	.byte	0x04, 0x12
        /*0056*/ 	.short	(.L_16 - .L_15)
	.align		4
.L_15:
        /*0058*/ 	.word	index@(_Z6createP4pairiiP7double2)
        /*005c*/ 	.word	0x00000000


	//----- nvinfo : EIATTR_MIN_STACK_SIZE
	.align		4
.L_16:
        /*0060*/ 	.byte	0x04, 0x12
        /*0062*/ 	.short	(.L_18 - .L_17)
	.align		4
.L_17:
        /*0064*/ 	.word	index@(_Z4ifftP7double2S0_iS_)
        /*0068*/ 	.word	0x00000000


	//----- nvinfo : EIATTR_MIN_STACK_SIZE
	.align		4
.L_18:
        /*006c*/ 	.byte	0x04, 0x12
        /*006e*/ 	.short	(.L_20 - .L_19)
	.align		4
.L_19:
        /*0070*/ 	.word	index@(_Z3fftP7double2S0_iS_)
        /*0074*/ 	.word	0x00000000
.L_20:


//--------------------- .nv.compat                --------------------------
	.section	.nv.compat,"",@"SHT_CUDA_COMPAT_INFO"
	.align	4
        /*0000*/ 	.byte	0x02, 0x09, 0x00, 0x00, 0x02, 0x02, 0x01, 0x00, 0x02, 0x05, 0x05, 0x00, 0x03, 0x07, 0x01, 0x01
        /*0010*/ 	.byte	0x02, 0x03, 0x00, 0x00, 0x02, 0x06, 0x01, 0x00, 0x04, 0x0b, 0x08, 0x00, 0x01, 0x00, 0x00, 0x00
        /*0020*/ 	.byte	0x00, 0x00, 0x00, 0x00


//--------------------- .nv.info._Z6createP4pairiiP7double2 --------------------------
	.section	.nv.info._Z6createP4pairiiP7double2,"",@"SHT_CUDA_INFO"
	.sectionflags	@""
	.align	4


	//----- nvinfo : EIATTR_CUDA_API_VERSION
	.align		4
        /*0000*/ 	.byte	0x04, 0x37
        /*0002*/ 	.short	(.L_22 - .L_21)
.L_21:
        /*0004*/ 	.word	0x00000082


	//----- nvinfo : EIATTR_KPARAM_INFO
	.align		4
.L_22:
        /*0008*/ 	.byte	0x04, 0x17
        /*000a*/ 	.short	(.L_24 - .L_23)
.L_23:
        /*000c*/ 	.word	0x00000000
        /*0010*/ 	.short	0x0003
        /*0012*/ 	.short	0x0010
        /*0014*/ 	.byte	0x00, 0xf5, 0x21, 0x00


	//----- nvinfo : EIATTR_KPARAM_INFO
	.align		4
.L_24:
        /*0018*/ 	.byte	0x04, 0x17
        /*001a*/ 	.short	(.L_26 - .L_25)
.L_25:
        /*001c*/ 	.word	0x00000000
        /*0020*/ 	.short	0x0002
        /*0022*/ 	.short	0x000c
        /*0024*/ 	.byte	0x00, 0xf0, 0x11, 0x00


	//----- nvinfo : EIATTR_KPARAM_INFO
	.align		4
.L_26:
        /*0028*/ 	.byte	0x04, 0x17
        /*002a*/ 	.short	(.L_28 - .L_27)
.L_27:
        /*002c*/ 	.word	0x00000000
        /*0030*/ 	.short	0x0001
        /*0032*/ 	.short	0x0008
        /*0034*/ 	.byte	0x00, 0xf0, 0x11, 0x00


	//----- nvinfo : EIATTR_KPARAM_INFO
	.align		4
.L_28:
        /*0038*/ 	.byte	0x04, 0x17
        /*003a*/ 	.short	(.L_30 - .L_29)
.L_29:
        /*003c*/ 	.word	0x00000000
        /*0040*/ 	.short	0x0000
        /*0042*/ 	.short	0x0000
        /*0044*/ 	.byte	0x00, 0xf5, 0x21, 0x00


	//----- nvinfo : EIATTR_SPARSE_MMA_MASK
	.align		4
.L_30:
        /*0048*/ 	.byte	0x03, 0x50
        /*004a*/ 	.short	0x0000


	//----- nvinfo : EIATTR_MAXREG_COUNT
	.align		4
        /*004c*/ 	.byte	0x03, 0x1b
        /*004e*/ 	.short	0x00ff


	//----- nvinfo : EIATTR_MERCURY_ISA_VERSION
	.align		4
        /*0050*/ 	.byte	0x03, 0x5f
        /*0052*/ 	.short	0x0101


	//----- nvinfo : EIATTR_VRC_CTA_INIT_COUNT
	.align		4
        /*0054*/ 	.byte	0x02, 0x4a
	.zero		1
	.zero		1


	//----- nvinfo : EIATTR_EXIT_INSTR_OFFSETS
	.align		4
        /*0058*/ 	.byte	0x04, 0x1c
        /*005a*/ 	.short	(.L_32 - .L_31)


	//   ....[0]....
.L_31:
        /*005c*/ 	.word	0x00000030


	//   ....[1]....
        /*0060*/ 	.word	0x00001130


	//----- nvinfo : EIATTR_CRS_STACK_SIZE
	.align		4
.L_32:
        /*0064*/ 	.byte	0x04, 0x1e
        /*0066*/ 	.short	(.L_34 - .L_33)
.L_33:
        /*0068*/ 	.word	0x00000000


	//----- nvinfo : EIATTR_CBANK_PARAM_SIZE
	.align		4
.L_34:
        /*006c*/ 	.byte	0x03, 0x19
        /*006e*/ 	.short	0x0018


	//----- nvinfo : EIATTR_PARAM_CBANK
	.align		4
        /*0070*/ 	.byte	0x04, 0x0a
        /*0072*/ 	.short	(.L_36 - .L_35)
	.align		4
.L_35:
        /*0074*/ 	.word	index@(.nv.constant0._Z6createP4pairiiP7double2)
        /*0078*/ 	.short	0x0380
        /*007a*/ 	.short	0x0018


	//----- nvinfo : EIATTR_SW_WAR
	.align		4
.L_36:
        /*007c*/ 	.byte	0x04, 0x36
        /*007e*/ 	.short	(.L_38 - .L_37)
.L_37:
        /*0080*/ 	.word	0x00000008
.L_38:


//--------------------- .nv.info._Z4ifftP7double2S0_iS_ --------------------------
	.section	.nv.info._Z4ifftP7double2S0_iS_,"",@"SHT_CUDA_INFO"
	.sectionflags	@""
	.align	4


	//----- nvinfo : EIATTR_CUDA_API_VERSION
	.align		4
        /*0000*/ 	.byte	0x04, 0x37
        /*0002*/ 	.short	(.L_40 - .L_39)
.L_39:
        /*0004*/ 	.word	0x00000082


	//----- nvinfo : EIATTR_KPARAM_INFO
	.align		4
.L_40:
        /*0008*/ 	.byte	0x04, 0x17
        /*000a*/ 	.short	(.L_42 - .L_41)
.L_41:
        /*000c*/ 	.word	0x00000000
        /*0010*/ 	.short	0x0003
        /*0012*/ 	.short	0x0020
        /*0014*/ 	.byte	0x00, 0xf0, 0x41, 0x00


	//----- nvinfo : EIATTR_KPARAM_INFO
	.align		4
.L_42:
        /*0018*/ 	.byte	0x04, 0x17
        /*001a*/ 	.short	(.L_44 - .L_43)
.L_43:
        /*001c*/ 	.word	0x00000000
        /*0020*/ 	.short	0x0002
        /*0022*/ 	.short	0x0010
        /*0024*/ 	.byte	0x00, 0xf0, 0x11, 0x00


	//----- nvinfo : EIATTR_KPARAM_INFO
	.align		4
.L_44:
        /*0028*/ 	.byte	0x04, 0x17
        /*002a*/ 	.short	(.L_46 - .L_45)
.L_45:
        /*002c*/ 	.word	0x00000000
        /*0030*/ 	.short	0x0001
        /*0032*/ 	.short	0x0008
        /*0034*/ 	.byte	0x00, 0xf5, 0x21, 0x00


	//----- nvinfo : EIATTR_KPARAM_INFO
	.align		4
.L_46:
        /*0038*/ 	.byte	0x04, 0x17
        /*003a*/ 	.short	(.L_48 - .L_47)
.L_47:
        /*003c*/ 	.word	0x00000000
        /*0040*/ 	.short	0x0000
        /*0042*/ 	.short	0x0000
        /*0044*/ 	.byte	0x00, 0xf5, 0x21, 0x00


	//----- nvinfo : EIATTR_SPARSE_MMA_MASK
	.align		4
.L_48:
        /*0048*/ 	.byte	0x03, 0x50
        /*004a*/ 	.short	0x0000


	//----- nvinfo : EIATTR_MAXREG_COUNT
	.align		4
        /*004c*/ 	.byte	0x03, 0x1b
        /*004e*/ 	.short	0x00ff


	//----- nvinfo : EIATTR_MERCURY_ISA_VERSION
	.align		4
        /*0050*/ 	.byte	0x03, 0x5f
        /*0052*/ 	.short	0x0101


	//----- nvinfo : EIATTR_VRC_CTA_INIT_COUNT
	.align		4
        /*0054*/ 	.byte	0x02, 0x4a
	.zero		1
	.zero		1


	//----- nvinfo : EIATTR_EXIT_INSTR_OFFSETS
	.align		4
        /*0058*/ 	.byte	0x04, 0x1c
        /*005a*/ 	.short	(.L_50 - .L_49)


	//   ....[0]....
.L_49:
        /*005c*/ 	.word	0x00002300


	//----- nvinfo : EIATTR_CRS_STACK_SIZE
	.align		4
.L_50:
        /*0060*/ 	.byte	0x04, 0x1e
        /*0062*/ 	.short	(.L_52 - .L_51)
.L_51:
        /*0064*/ 	.word	0x00000000


	//----- nvinfo : EIATTR_CBANK_PARAM_SIZE
	.align		4
.L_52:
        /*0068*/ 	.byte	0x03, 0x19
        /*006a*/ 	.short	0x0030


	//----- nvinfo : EIATTR_PARAM_CBANK
	.align		4
        /*006c*/ 	.byte	0x04, 0x0a
        /*006e*/ 	.short	(.L_54 - .L_53)
	.align		4
.L_53:
        /*0070*/ 	.word	index@(.nv.constant0._Z4ifftP7double2S0_iS_)
        /*0074*/ 	.short	0x0380
        /*0076*/ 	.short	0x0030


	//----- nvinfo : EIATTR_SW_WAR
	.align		4
.L_54:
        /*0078*/ 	.byte	0x04, 0x36
        /*007a*/ 	.short	(.L_56 - .L_55)
.L_55:
        /*007c*/ 	.word	0x00000008
.L_56:


//--------------------- .nv.info._Z3fftP7double2S0_iS_ --------------------------
	.section	.nv.info._Z3fftP7double2S0_iS_,"",@"SHT_CUDA_INFO"
	.sectionflags	@""
	.align	4


	//----- nvinfo : EIATTR_CUDA_API_VERSION
	.align		4
        /*0000*/ 	.byte	0x04, 0x37
        /*0002*/ 	.short	(.L_58 - .L_57)
.L_57:
        /*0004*/ 	.word	0x00000082


	//----- nvinfo : EIATTR_KPARAM_INFO
	.align		4
.L_58:
        /*0008*/ 	.byte	0x04, 0x17
        /*000a*/ 	.short	(.L_60 - .L_59)
.L_59:
        /*000c*/ 	.word	0x00000000
        /*0010*/ 	.short	0x0003
        /*0012*/ 	.short	0x0020
        /*0014*/ 	.byte	0x00, 0xf0, 0x41, 0x00


	//----- nvinfo : EIATTR_KPARAM_INFO
	.align		4
.L_60:
        /*0018*/ 	.byte	0x04, 0x17
        /*001a*/ 	.short	(.L_62 - .L_61)
.L_61:
        /*001c*/ 	.word	0x00000000
        /*0020*/ 	.short	0x0002
        /*0022*/ 	.short	0x0010
        /*0024*/ 	.byte	0x00, 0xf0, 0x11, 0x00


	//----- nvinfo : EIATTR_KPARAM_INFO
	.align		4
.L_62:
        /*0028*/ 	.byte	0x04, 0x17
        /*002a*/ 	.short	(.L_64 - .L_63)
.L_63:
        /*002c*/ 	.word	0x00000000
        /*0030*/ 	.short	0x0001
        /*0032*/ 	.short	0x0008
        /*0034*/ 	.byte	0x00, 0xf5, 0x21, 0x00


	//----- nvinfo : EIATTR_KPARAM_INFO
	.align		4
.L_64:
        /*0038*/ 	.byte	0x04, 0x17
        /*003a*/ 	.short	(.L_66 - .L_65)
.L_65:
        /*003c*/ 	.word	0x00000000
        /*0040*/ 	.short	0x0000
        /*0042*/ 	.short	0x0000
        /*0044*/ 	.byte	0x00, 0xf5, 0x21, 0x00


	//----- nvinfo : EIATTR_SPARSE_MMA_MASK
	.align		4
.L_66:
        /*0048*/ 	.byte	0x03, 0x50
        /*004a*/ 	.short	0x0000


	//----- nvinfo : EIATTR_MAXREG_COUNT
	.align		4
        /*004c*/ 	.byte	0x03, 0x1b
        /*004e*/ 	.short	0x00ff


	//----- nvinfo : EIATTR_MERCURY_ISA_VERSION
	.align		4
        /*0050*/ 	.byte	0x03, 0x5f
        /*0052*/ 	.short	0x0101


	//----- nvinfo : EIATTR_VRC_CTA_INIT_COUNT
	.align		4
        /*0054*/ 	.byte	0x02, 0x4a
	.zero		1
	.zero		1


	//----- nvinfo : EIATTR_EXIT_INSTR_OFFSETS
	.align		4
        /*0058*/ 	.byte	0x04, 0x1c
        /*005a*/ 	.short	(.L_68 - .L_67)


	//   ....[0]....
.L_67:
        /*005c*/ 	.word	0x00000400


	//   ....[1]....
        /*0060*/ 	.word	0x00000bc0


	//   ....[2]....
        /*0064*/ 	.word	0x00000f40


	//   ....[3]....
        /*0068*/ 	.word	0x00001140


	//   ....[4]....
        /*006c*/ 	.word	0x000011f0


	//----- nvinfo : EIATTR_CRS_STACK_SIZE
	.align		4
.L_68:
        /*0070*/ 	.byte	0x04, 0x1e
        /*0072*/ 	.short	(.L_70 - .L_69)
.L_69:
        /*0074*/ 	.word	0x00000000


	//----- nvinfo : EIATTR_CBANK_PARAM_SIZE
	.align		4
.L_70:
        /*0078*/ 	.byte	0x03, 0x19
        /*007a*/ 	.short	0x0030


	//----- nvinfo : EIATTR_PARAM_CBANK
	.align		4
        /*007c*/ 	.byte	0x04, 0x0a
        /*007e*/ 	.short	(.L_72 - .L_71)
	.align		4
.L_71:
        /*0080*/ 	.word	index@(.nv.constant0._Z3fftP7double2S0_iS_)
        /*0084*/ 	.short	0x0380
        /*0086*/ 	.short	0x0030


	//----- nvinfo : EIATTR_SW_WAR
	.align		4
.L_72:
        /*0088*/ 	.byte	0x04, 0x36
        /*008a*/ 	.short	(.L_74 - .L_73)
.L_73:
        /*008c*/ 	.word	0x00000008
.L_74:


//--------------------- .nv.callgraph             --------------------------
	.section	.nv.callgraph,"",@"SHT_CUDA_CALLGRAPH"
	.align	4
	.sectionentsize	8
	.align		4
        /*0000*/ 	.word	0x00000000
	.align		4
        /*0004*/ 	.word	0xffffffff
	.align		4
        /*0008*/ 	.word	0x00000000
	.align		4
        /*000c*/ 	.word	0xfffffffe
	.align		4
        /*0010*/ 	.word	0x00000000
	.align		4
        /*0014*/ 	.word	0xfffffffd
	.align		4
        /*0018*/ 	.word	0x00000000
	.align		4
        /*001c*/ 	.word	0xfffffffc


//--------------------- .nv.constant4             --------------------------
	.section	.nv.constant4,"a",@progbits
	.align	8
	.align		8
.nv.constant4:
        /*0000*/ 	.dword	__cudart_i2opi_f


//--------------------- .text._Z6createP4pairiiP7double2 --------------------------
	.section	.text._Z6createP4pairiiP7double2,"ax",@progbits
	.align	128
        .global         _Z6createP4pairiiP7double2
        .type           _Z6createP4pairiiP7double2,@function
        .size           _Z6createP4pairiiP7double2,(.L_x_73 - _Z6createP4pairiiP7double2)
        .other          _Z6createP4pairiiP7double2,@"STO_CUDA_ENTRY STV_DEFAULT"
_Z6createP4pairiiP7double2:
.text._Z6createP4pairiiP7double2:
[----:B------:R-:W-:Y:S08]  /*0000*/  LDC R1, c[0x0][0x37c] ;  /* 0x0000df00ff017b82 */ /* 0x000ff00000000800 */
[----:B------:R-:W0:Y:S02]  /*0010*/  LDC R0, c[0x0][0x388] ;  /* 0x0000e200ff007b82 */ /* 0x000e240000000800 */
[----:B0-----:R-:W-:-:S13]  /*0020*/  ISETP.GE.AND P0, PT, R0, 0x1, PT ;  /* 0x000000010000780c */ /* 0x001fda0003f06270 */
[----:B------:R-:W-:Y:S05]  /*0030*/  @!P0 EXIT ;  /* 0x000000000000894d */ /* 0x000fea0003800000 */
[----:B------:R-:W0:Y:S01]  /*0040*/  S2R R0, SR_TID.X ;  /* 0x0000000000007919 */ /* 0x000e220000002100 */
[----:B------:R-:W0:Y:S01]  /*0050*/  S2UR UR4, SR_CTAID.X ;  /* 0x00000000000479c3 */ /* 0x000e220000002500 */
[----:B------:R-:W1:Y:S07]  /*0060*/  LDCU.64 UR6, c[0x0][0x358] ;  /* 0x00006b00ff0677ac */ /* 0x000e6e0008000a00 */
[----:B------:R-:W0:Y:S08]  /*0070*/  LDC R3, c[0x0][0x360] ;  /* 0x0000d800ff037b82 */ /* 0x000e300000000800 */
[----:B------:R-:W2:Y:S01]  /*0080*/  LDC.64 R22, c[0x0][0x390] ;  /* 0x0000e400ff167b82 */ /* 0x000ea20000000a00 */
[----:B0-----:R-:W-:-:S04]  /*0090*/  IMAD R3, R3, UR4, R0 ;  /* 0x0000000403037c24 */ /* 0x001fc8000f8e0200 */
[----:B--2---:R-:W-:-:S05]  /*00a0*/  IMAD.WIDE.U32 R22, R3, 0x10, R22 ;  /* 0x0000001003167825 */ /* 0x004fca00078e0016 */
[----:B-1----:R0:W5:Y:S01]  /*00b0*/  LDG.E.128 R8, desc[UR6][R22.64] ;  /* 0x0000000616087981 */ /* 0x002162000c1e1d00 */
[----:B------:R-:W-:Y:S01]  /*00c0*/  I2FP.F32.U32 R3, R3 ;  /* 0x0000000300037245 */ /* 0x000fe20000201000 */
[----:B------:R-:W-:-:S04]  /*00d0*/  IMAD.MOV.U32 R19, RZ, RZ, RZ ;  /* 0x000000ffff137224 */ /* 0x000fc800078e00ff */
[----:B------:R-:W-:-:S04]  /*00e0*/  FMUL R3, R3, 0.0009765625 ;  /* 0x3a80000003037820 */ /* 0x000fc80000400000 */
[----:B------:R0:W1:Y:S03]  /*00f0*/  F2F.F64.F32 R20, R3 ;  /* 0x0000000300147310 */ /* 0x0000660000201800 */
.L_x_10:
[----:B--2---:R-:W2:Y:S02]  /*0100*/  LDC.64 R24, c[0x0][0x380] ;  /* 0x0000e000ff187b82 */ /* 0x004ea40000000a00 */
[----:B--2---:R-:W-:-:S05]  /*0110*/  IMAD.WIDE.U32 R24, R19, 0x20, R24 ;  /* 0x0000002013187825 */ /* 0x004fca00078e0018 */
[----:B------:R-:W2:Y:S01]  /*0120*/  LDG.E.128 R12, desc[UR6][R24.64+0x10] ;  /* 0x00001006180c7981 */ /* 0x000ea2000c1e1d00 */
[----:B------:R-:W-:Y:S01]  /*0130*/  UMOV UR4, 0xf01b866e ;  /* 0xf01b866e00047882 */ /* 0x000fe20000000000 */
[----:B------:R-:W-:Y:S01]  /*0140*/  UMOV UR5, 0x400921f9 ;  /* 0x400921f900057882 */ /* 0x000fe20000000000 */
[----:B------:R-:W-:Y:S01]  /*0150*/  BSSY.RECONVERGENT B0, `(.L_x_0) ;  /* 0x000006f000007945 */ /* 0x000fe20003800200 */
[----:B-----5:R3:W5:Y:S01]  /*0160*/  LDG.E.128 R4, desc[UR6][R24.64] ;  /* 0x0000000618047981 */ /* 0x020762000c1e1d00 */
[----:B--2---:R-:W-:-:S08]  /*0170*/  DADD R12, R12, R12 ;  /* 0x000000000c0c7229 */ /* 0x004fd0000000000c */
[----:B------:R-:W-:-:S08]  /*0180*/  DMUL R12, R12, UR4 ;  /* 0x000000040c0c7c28 */ /* 0x000fd00008000000 */
[----:B-1----:R-:W-:-:S06]  /*0190*/  DFMA R12, R20, R12, R14 ;  /* 0x0000000c140c722b */ /* 0x002fcc000000000e */
[----:B------:R-:W1:Y:S02]  /*01a0*/  F2F.F32.F64 R14, R12 ;  /* 0x0000000c000e7310 */ /* 0x000e640000301000 */
[C---:B-1----:R-:W-:Y:S01]  /*01b0*/  FMUL R15, R14.reuse, 0.63661974668502807617 ;  /* 0x3f22f9830e0f7820 */ /* 0x042fe20000400000 */
[----:B------:R-:W-:-:S05]  /*01c0*/  FSETP.GE.AND P0, PT, |R14|, 105615, PT ;  /* 0x47ce47800e00780b */ /* 0x000fca0003f06200 */
[----:B------:R-:W1:Y:S02]  /*01d0*/  F2I.NTZ R15, R15 ;  /* 0x0000000f000f7305 */ /* 0x000e640000203100 */
[----:B-1----:R-:W-:Y:S01]  /*01e0*/  I2FP.F32.S32 R27, R15 ;  /* 0x0000000f001b7245 */ /* 0x002fe20000201400 */
[----:B---3--:R-:W-:-:S04]  /*01f0*/  IMAD.MOV.U32 R25, RZ, RZ, R15 ;  /* 0x000000ffff197224 */ /* 0x008fc800078e000f */
[----:B------:R-:W-:-:S04]  /*0200*/  FFMA R26, R27, -1.5707962512969970703, R14 ;  /* 0xbfc90fda1b1a7823 */ /* 0x000fc8000000000e */
[----:B------:R-:W-:-:S04]  /*0210*/  FFMA R26, R27, -7.5497894158615963534e-08, R26 ;  /* 0xb3a221681b1a7823 */ /* 0x000fc8000000001a */
[----:B------:R-:W-:-:S04]  /*0220*/  FFMA R26, R27, -5.3903029534742383927e-15, R26 ;  /* 0xa7c234c51b1a7823 */ /* 0x000fc8000000001a */
[----:B------:R-:W-:Y:S01]  /*0230*/  IMAD.MOV.U32 R24, RZ, RZ, R26 ;  /* 0x000000ffff187224 */ /* 0x000fe200078e001a */
[----:B------:R-:W-:Y:S06]  /*0240*/  @!P0 BRA `(.L_x_1) ;  /* 0x00000004007c8947 */ /* 0x000fec0003800000 */
[----:B------:R-:W-:-:S13]  /*0250*/  FSETP.NEU.AND P0, PT, |R14|, +INF , PT ;  /* 0x7f8000000e00780b */ /* 0x000fda0003f0d200 */
[----:B------:R-:W-:Y:S01]  /*0260*/  @!P0 FMUL R24, RZ, R14 ;  /* 0x0000000eff188220 */ /* 0x000fe20000400000 */
[----:B------:R-:W-:Y:S01]  /*0270*/  @!P0 IMAD.MOV.U32 R15, RZ, RZ, RZ ;  /* 0x000000ffff0f8224 */ /* 0x000fe200078e00ff */
[----:B------:R-:W-:Y:S06]  /*0280*/  @!P0 BRA `(.L_x_1) ;  /* 0x00000004006c8947 */ /* 0x000fec0003800000 */
[----:B------:R-:W-:Y:S01]  /*0290*/  IMAD.SHL.U32 R24, R14, 0x100, RZ ;  /* 0x000001000e187824 */ /* 0x000fe200078e00ff */
[----:B------:R-:W1:Y:S01]  /*02a0*/  LDCU.64 UR8, c[0x4][URZ] ;  /* 0x01000000ff0877ac */ /* 0x000e620008000a00 */
[----:B------:R-:W-:Y:S02]  /*02b0*/  IMAD.MOV.U32 R15, RZ, RZ, RZ ;  /* 0x000000ffff0f7224 */ /* 0x000fe400078e00ff */
[----:B------:R-:W-:Y:S01]  /*02c0*/  IMAD.MOV.U32 R27, RZ, RZ, RZ ;  /* 0x000000ffff1b7224 */ /* 0x000fe200078e00ff */
[----:B------:R-:W-:Y:S01]  /*02d0*/  LOP3.LUT R24, R24, 0x80000000, RZ, 0xfc, !PT ;  /* 0x8000000018187812 */ /* 0x000fe200078efcff */
[----:B------:R-:W-:Y:S01]  /*02e0*/  UMOV UR5, URZ ;  /* 0x000000ff00057c82 */ /* 0x000fe20008000000 */
[----:B------:R-:W-:-:S05]  /*02f0*/  UMOV UR4, URZ ;  /* 0x000000ff00047c82 */ /* 0x000fca0008000000 */
.L_x_2:
[----:B-1----:R-:W-:Y:S01]  /*0300*/  IMAD.U32 R13, RZ, RZ, UR9 ;  /* 0x00000009ff0d7e24 */ /* 0x002fe2000f8e00ff */
[----:B------:R-:W-:-:S05]  /*0310*/  MOV R12, UR8 ;  /* 0x00000008000c7c02 */ /* 0x000fca0008000f00 */
[----:B------:R-:W2:Y:S01]  /*0320*/  LDG.E.CONSTANT R13, desc[UR6][R12.64] ;  /* 0x000000060c0d7981 */ /* 0x000ea2000c1e9900 */
[----:B------:R-:W-:Y:S01]  /*0330*/  UIADD3 UR4, UPT, UPT, UR4, 0x1, URZ ;  /* 0x0000000104047890 */ /* 0x000fe2000fffe0ff */
[C---:B------:R-:W-:Y:S01]  /*0340*/  ISETP.EQ.AND P1, PT, R27.reuse, 0x4, PT ;  /* 0x000000041b00780c */ /* 0x040fe20003f22270 */
[----:B------:R-:W-:Y:S01]  /*0350*/  UIADD3 UR8, UP1, UPT, UR8, 0x4, URZ ;  /* 0x0000000408087890 */ /* 0x000fe2000ff3e0ff */
[C---:B------:R-:W-:Y:S01]  /*0360*/  ISETP.EQ.AND P2, PT, R27.reuse, 0x8, PT ;  /* 0x000000081b00780c */ /* 0x040fe20003f42270 */
[----:B------:R-:W-:Y:S01]  /*0370*/  UISETP.NE.AND UP0, UPT, UR4, 0x6, UPT ;  /* 0x000000060400788c */ /* 0x000fe2000bf05270 */
[C---:B------:R-:W-:Y:S01]  /*0380*/  ISETP.EQ.AND P3, PT, R27.reuse, 0xc, PT ;  /* 0x0000000c1b00780c */ /* 0x040fe20003f62270 */
[----:B------:R-:W-:Y:S01]  /*0390*/  UIADD3.X UR9, UPT, UPT, URZ, UR9, URZ, UP1, !UPT ;  /* 0x00000009ff097290 */ /* 0x000fe20008ffe4ff */
[C---:B------:R-:W-:Y:S02]  /*03a0*/  ISETP.EQ.AND P4, PT, R27.reuse, 0x10, PT ;  /* 0x000000101b00780c */ /* 0x040fe40003f82270 */
[----:B------:R-:W-:Y:S01]  /*03b0*/  ISETP.EQ.AND P5, PT, R27, 0x14, PT ;  /* 0x000000141b00780c */ /* 0x000fe20003fa2270 */
[----:B--2---:R-:W-:-:S03]  /*03c0*/  IMAD.WIDE.U32 R28, R13, R24, RZ ;  /* 0x000000180d1c7225 */ /* 0x004fc600078e00ff */
[----:B------:R-:W-:-:S04]  /*03d0*/  IADD3 R28, P0, PT, R28, R15, RZ ;  /* 0x0000000f1c1c7210 */ /* 0x000fc80007f1e0ff */
[----:B------:R-:W-:Y:S01]  /*03e0*/  IADD3.X R15, PT, PT, R29, UR5, RZ, P0, !PT ;  /* 0x000000051d0f7c10 */ /* 0x000fe200087fe4ff */
[--C-:B------:R-:W-:Y:S01]  /*03f0*/  @P1 IMAD.MOV.U32 R17, RZ, RZ, R28.reuse ;  /* 0x000000ffff111224 */ /* 0x100fe200078e001c */
[C---:B------:R-:W-:Y:S01]  /*0400*/  ISETP.EQ.AND P0, PT, R27.reuse, RZ, PT ;  /* 0x000000ff1b00720c */ /* 0x040fe20003f02270 */
[--C-:B------:R-:W-:Y:S02]  /*0410*/  @P2 IMAD.MOV.U32 R16, RZ, RZ, R28.reuse ;  /* 0x000000ffff102224 */ /* 0x100fe400078e001c */
[----:B------:R-:W-:Y:S01]  /*0420*/  @P5 MOV R0, R28 ;  /* 0x0000001c00005202 */ /* 0x000fe20000000f00 */
[--C-:B0-----:R-:W-:Y:S02]  /*0430*/  @P3 IMAD.MOV.U32 R3, RZ, RZ, R28.reuse ;  /* 0x000000ffff033224 */ /* 0x101fe400078e001c */
[----:B------:R-:W-:Y:S02]  /*0440*/  @P4 IMAD.MOV.U32 R2, RZ, RZ, R28 ;  /* 0x000000ffff024224 */ /* 0x000fe400078e001c */
[----:B------:R-:W-:-:S05]  /*0450*/  VIADD R27, R27, 0x4 ;  /* 0x000000041b1b7836 */ /* 0x000fca0000000000 */
[----:B------:R-:W-:Y:S01]  /*0460*/  @P0 IMAD.MOV.U32 R18, RZ, RZ, R28 ;  /* 0x000000ffff120224 */ /* 0x000fe200078e001c */
[----:B------:R-:W-:Y:S06]  /*0470*/  BRA.U UP0, `(.L_x_2) ;  /* 0xfffffffd00a07547 */ /* 0x000fec000b83ffff */
[----:B------:R-:W-:Y:S01]  /*0480*/  SHF.R.U32.HI R12, RZ, 0x17, R14 ;  /* 0x00000017ff0c7819 */ /* 0x000fe2000001160e */
[----:B------:R-:W-:Y:S03]  /*0490*/  BSSY.RECONVERGENT B1, `(.L_x_3) ;  /* 0x0000028000017945 */ /* 0x000fe60003800200 */
[C---:B------:R-:W-:Y:S02]  /*04a0*/  LOP3.LUT R13, R12.reuse, 0xe0, RZ, 0xc0, !PT ;  /* 0x000000e00c0d7812 */ /* 0x040fe400078ec0ff */
[----:B------:R-:W-:-:S03]  /*04b0*/  LOP3.LUT P6, RZ, R12, 0x1f, RZ, 0xc0, !PT ;  /* 0x0000001f0cff7812 */ /* 0x000fc600078cc0ff */
[----:B------:R-:W-:-:S05]  /*04c0*/  VIADD R13, R13, 0xffffff80 ;  /* 0xffffff800d0d7836 */ /* 0x000fca0000000000 */
[----:B------:R-:W-:-:S05]  /*04d0*/  SHF.R.U32.HI R13, RZ, 0x5, R13 ;  /* 0x00000005ff0d7819 */ /* 0x000fca000001160d */
[----:B------:R-:W-:-:S05]  /*04e0*/  IMAD.U32 R27, R13, -0x4, RZ ;  /* 0xfffffffc0d1b7824 */ /* 0x000fca00078e00ff */
[C---:B------:R-:W-:Y:S02]  /*04f0*/  ISETP.EQ.AND P3, PT, R27.reuse, -0x18, PT ;  /* 0xffffffe81b00780c */ /* 0x040fe40003f62270 */
[C---:B------:R-:W-:Y:S02]  /*0500*/  ISETP.EQ.AND P4, PT, R27.reuse, -0x14, PT ;  /* 0xffffffec1b00780c */ /* 0x040fe40003f82270 */
[C---:B------:R-:W-:Y:S02]  /*0510*/  ISETP.EQ.AND P2, PT, R27.reuse, -0x10, PT ;  /* 0xfffffff01b00780c */ /* 0x040fe40003f42270 */
[C---:B------:R-:W-:Y:S02]  /*0520*/  ISETP.EQ.AND P1, PT, R27.reuse, -0xc, PT ;  /* 0xfffffff41b00780c */ /* 0x040fe40003f22270 */
[C---:B------:R-:W-:Y:S02]  /*0530*/  ISETP.EQ.AND P0, PT, R27.reuse, -0x8, PT ;  /* 0xfffffff81b00780c */ /* 0x040fe40003f02270 */
[----:B------:R-:W-:-:S03]  /*0540*/  ISETP.EQ.AND P5, PT, R27, RZ, PT ;  /* 0x000000ff1b00720c */ /* 0x000fc60003fa2270 */
[--C-:B------:R-:W-:Y:S01]  /*0550*/  @P3 IMAD.MOV.U32 R13, RZ, RZ, R18.reuse ;  /* 0x000000ffff0d3224 */ /* 0x100fe200078e0012 */
[C---:B------:R-:W-:Y:S01]  /*0560*/  ISETP.EQ.AND P3, PT, R27.reuse, -0x4, PT ;  /* 0xfffffffc1b00780c */ /* 0x040fe20003f62270 */
[----:B------:R-:W-:Y:S02]  /*0570*/  @P4 IMAD.MOV.U32 R24, RZ, RZ, R18 ;  /* 0x000000ffff184224 */ /* 0x000fe400078e0012 */
[----:B------:R-:W-:Y:S01]  /*0580*/  @P4 IMAD.MOV.U32 R13, RZ, RZ, R17 ;  /* 0x000000ffff0d4224 */ /* 0x000fe200078e0011 */
[----:B------:R-:W-:Y:S01]  /*0590*/  ISETP.EQ.AND P4, PT, R27, 0x4, PT ;  /* 0x000000041b00780c */ /* 0x000fe20003f82270 */
[--C-:B------:R-:W-:Y:S01]  /*05a0*/  @P2 IMAD.MOV.U32 R13, RZ, RZ, R16.reuse ;  /* 0x000000ffff0d2224 */ /* 0x100fe200078e0010 */
[----:B------:R-:W-:Y:S01]  /*05b0*/  @P2 MOV R24, R17 ;  /* 0x0000001100182202 */ /* 0x000fe20000000f00 */
[----:B------:R-:W-:Y:S02]  /*05c0*/  @P1 IMAD.MOV.U32 R24, RZ, RZ, R16 ;  /* 0x000000ffff181224 */ /* 0x000fe400078e0010 */
[----:B------:R-:W-:-:S02]  /*05d0*/  @P1 IMAD.MOV.U32 R13, RZ, RZ, R3 ;  /* 0x000000ffff0d1224 */ /* 0x000fc400078e0003 */
[----:B------:R-:W-:Y:S02]  /*05e0*/  @P0 IMAD.MOV.U32 R24, RZ, RZ, R3 ;  /* 0x000000ffff180224 */ /* 0x000fe400078e0003 */
[--C-:B------:R-:W-:Y:S01]  /*05f0*/  @P0 IMAD.MOV.U32 R13, RZ, RZ, R2.reuse ;  /* 0x000000ffff0d0224 */ /* 0x100fe200078e0002 */
[----:B------:R-:W-:Y:S01]  /*0600*/  @P3 MOV R13, R0 ;  /* 0x00000000000d3202 */ /* 0x000fe20000000f00 */
[----:B------:R-:W-:Y:S02]  /*0610*/  @P3 IMAD.MOV.U32 R24, RZ, RZ, R2 ;  /* 0x000000ffff183224 */ /* 0x000fe400078e0002 */
[----:B------:R-:W-:Y:S02]  /*0620*/  @P5 IMAD.MOV.U32 R24, RZ, RZ, R0 ;  /* 0x000000ffff185224 */ /* 0x000fe400078e0000 */
[--C-:B------:R-:W-:Y:S02]  /*0630*/  @P5 IMAD.MOV.U32 R13, RZ, RZ, R15.reuse ;  /* 0x000000ffff0d5224 */ /* 0x100fe400078e000f */
[----:B------:R-:W-:Y:S01]  /*0640*/  @P4 IMAD.MOV.U32 R24, RZ, RZ, R15 ;  /* 0x000000ffff184224 */ /* 0x000fe200078e000f */
[----:B------:R-:W-:Y:S06]  /*0650*/  @!P6 BRA `(.L_x_4) ;  /* 0x00000000002ce947 */ /* 0x000fec0003800000 */
[----:B------:R-:W-:Y:S01]  /*0660*/  ISETP.EQ.AND P6, PT, R27, 0x8, PT ;  /* 0x000000081b00780c */ /* 0x000fe20003fc2270 */
[----:B------:R-:W-:Y:S01]  /*0670*/  @P2 IMAD.MOV.U32 R27, RZ, RZ, R18 ;  /* 0x000000ffff1b2224 */ /* 0x000fe200078e0012 */
[----:B------:R-:W-:Y:S01]  /*0680*/  LOP3.LUT R12, R12, 0x1f, RZ, 0xc0, !PT ;  /* 0x0000001f0c0c7812 */ /* 0x000fe200078ec0ff */
[----:B------:R-:W-:Y:S02]  /*0690*/  @P1 IMAD.MOV.U32 R27, RZ, RZ, R17 ;  /* 0x000000ffff1b1224 */ /* 0x000fe400078e0011 */
[----:B------:R-:W-:Y:S01]  /*06a0*/  @P0 IMAD.MOV.U32 R27, RZ, RZ, R16 ;  /* 0x000000ffff1b0224 */ /* 0x000fe200078e0010 */
[----:B------:R-:W-:Y:S01]  /*06b0*/  @P3 MOV R27, R3 ;  /* 0x00000003001b3202 */ /* 0x000fe20000000f00 */
[----:B------:R-:W-:Y:S01]  /*06c0*/  @P5 IMAD.MOV.U32 R27, RZ, RZ, R2 ;  /* 0x000000ffff1b5224 */ /* 0x000fe200078e0002 */
[----:B------:R-:W-:Y:S01]  /*06d0*/  SHF.L.W.U32.HI R13, R24, R12, R13 ;  /* 0x0000000c180d7219 */ /* 0x000fe20000010e0d */
[----:B------:R-:W-:-:S04]  /*06e0*/  @P4 IMAD.MOV.U32 R27, RZ, RZ, R0 ;  /* 0x000000ffff1b4224 */ /* 0x000fc800078e0000 */
[----:B------:R-:W-:-:S05]  /*06f0*/  @P6 IMAD.MOV.U32 R27, RZ, RZ, R15 ;  /* 0x000000ffff1b6224 */ /* 0x000fca00078e000f */
[----:B------:R-:W-:-:S07]  /*0700*/  SHF.L.W.U32.HI R24, R27, R12, R24 ;  /* 0x0000000c1b187219 */ /* 0x000fce0000010e18 */
.L_x_4:
[----:B------:R-:W-:Y:S05]  /*0710*/  BSYNC.RECONVERGENT B1 ;  /* 0x0000000000017941 */ /* 0x000fea0003800200 */
.L_x_3:
[C---:B------:R-:W-:Y:S01]  /*0720*/  SHF.L.W.U32.HI R27, R24.reuse, 0x2, R13 ;  /* 0x00000002181b7819 */ /* 0x040fe20000010e0d */
[----:B------:R-:W-:Y:S01]  /*0730*/  IMAD.SHL.U32 R24, R24, 0x4, RZ ;  /* 0x0000000418187824 */ /* 0x000fe200078e00ff */
[----:B------:R-:W-:Y:S01]  /*0740*/  UMOV UR4, 0x54442d19 ;  /* 0x54442d1900047882 */ /* 0x000fe20000000000 */
[----:B------:R-:W-:Y:S01]  /*0750*/  UMOV UR5, 0x3bf921fb ;  /* 0x3bf921fb00057882 */ /* 0x000fe20000000000 */
[----:B------:R-:W-:Y:S02]  /*0760*/  LOP3.LUT R12, R27, R14, RZ, 0x3c, !PT ;  /* 0x0000000e1b0c7212 */ /* 0x000fe400078e3cff */
[----:B------:R-:W-:Y:S02]  /*0770*/  SHF.R.S32.HI R28, RZ, 0x1f, R27 ;  /* 0x0000001fff1c7819 */ /* 0x000fe4000001141b */
[----:B------:R-:W-:Y:S02]  /*0780*/  ISETP.GE.AND P1, PT, R12, RZ, PT ;  /* 0x000000ff0c00720c */ /* 0x000fe40003f26270 */
[----:B------:R-:W-:-:S02]  /*0790*/  SHF.R.U32.HI R12, RZ, 0x1e, R13 ;  /* 0x0000001eff0c7819 */ /* 0x000fc4000001160d */
[C---:B------:R-:W-:Y:S02]  /*07a0*/  LOP3.LUT R13, R28.reuse, R27, RZ, 0x3c, !PT ;  /* 0x0000001b1c0d7212 */ /* 0x040fe400078e3cff */
[----:B------:R-:W-:Y:S02]  /*07b0*/  LEA.HI R15, R27, R12, RZ, 0x1 ;  /* 0x0000000c1b0f7211 */ /* 0x000fe400078f08ff */
[----:B------:R-:W-:Y:S02]  /*07c0*/  LOP3.LUT R12, R28, R24, RZ, 0x3c, !PT ;  /* 0x000000181c0c7212 */ /* 0x000fe400078e3cff */
[----:B------:R-:W-:Y:S01]  /*07d0*/  ISETP.GE.AND P0, PT, R14, RZ, PT ;  /* 0x000000ff0e00720c */ /* 0x000fe20003f06270 */
[----:B------:R-:W-:-:S03]  /*07e0*/  IMAD.MOV R24, RZ, RZ, -R15 ;  /* 0x000000ffff187224 */ /* 0x000fc600078e0a0f */
[----:B------:R-:W0:Y:S09]  /*07f0*/  I2F.F64.S64 R12, R12 ;  /* 0x0000000c000c7312 */ /* 0x000e320000301c00 */
[----:B------:R-:W-:Y:S01]  /*0800*/  @!P0 IMAD.MOV.U32 R15, RZ, RZ, R24 ;  /* 0x000000ffff0f8224 */ /* 0x000fe200078e0018 */
[----:B0-----:R-:W-:-:S10]  /*0810*/  DMUL R28, R12, UR4 ;  /* 0x000000040c1c7c28 */ /* 0x001fd40008000000 */
[----:B------:R-:W0:Y:S02]  /*0820*/  F2F.F32.F64 R28, R28 ;  /* 0x0000001c001c7310 */ /* 0x000e240000301000 */
[----:B0-----:R-:W-:-:S07]  /*0830*/  FSEL R24, -R28, R28, !P1 ;  /* 0x0000001c1c187208 */ /* 0x001fce0004800100 */
.L_x_1:
[----:B------:R-:W-:Y:S05]  /*0840*/  BSYNC.RECONVERGENT B0 ;  /* 0x0000000000007941 */ /* 0x000fea0003800200 */
.L_x_0:
[C---:B------:R-:W-:Y:S01]  /*0850*/  LOP3.LUT R13, R15.reuse, 0x1, RZ, 0xc0, !PT ;  /* 0x000000010f0d7812 */ /* 0x040fe200078ec0ff */
[----:B------:R-:W-:Y:S01]  /*0860*/  IMAD.MOV.U32 R28, RZ, RZ, 0x3c0885e4 ;  /* 0x3c0885e4ff1c7424 */ /* 0x000fe200078e00ff */
[----:B------:R-:W-:Y:S01]  /*0870*/  IADD3 R12, PT, PT, R15, 0x1, RZ ;  /* 0x000000010f0c7810 */ /* 0x000fe20007ffe0ff */
[----:B------:R-:W-:Y:S01]  /*0880*/  IMAD.MOV.U32 R15, RZ, RZ, 0x3e2aaaa8 ;  /* 0x3e2aaaa8ff0f7424 */ /* 0x000fe200078e00ff */
[----:B------:R-:W-:Y:S01]  /*0890*/  ISETP.NE.U32.AND P0, PT, R13, 0x1, PT ;  /* 0x000000010d00780c */ /* 0x000fe20003f05070 */
[----:B------:R-:W-:Y:S01]  /*08a0*/  FMUL R13, R24, R24 ;  /* 0x00000018180d7220 */ /* 0x000fe20000400000 */
[----:B------:R-:W-:Y:S01]  /*08b0*/  LOP3.LUT P1, RZ, R12, 0x2, RZ, 0xc0, !PT ;  /* 0x000000020cff7812 */ /* 0x000fe2000782c0ff */
[----:B------:R-:W-:Y:S01]  /*08c0*/  IMAD.MOV.U32 R12, RZ, RZ, 0x37cbac00 ;  /* 0x37cbac00ff0c7424 */ /* 0x000fe200078e00ff */
[----:B------:R-:W-:Y:S01]  /*08d0*/  FSEL R28, R28, 0.041666727513074874878, !P0 ;  /* 0x3d2aaabb1c1c7808 */ /* 0x000fe20004000000 */
[----:B------:R-:W-:Y:S01]  /*08e0*/  BSSY.RECONVERGENT B0, `(.L_x_5) ;  /* 0x0000067000007945 */ /* 0x000fe20003800200 */
[----:B------:R-:W-:Y:S01]  /*08f0*/  FSEL R24, R24, 1, !P0 ;  /* 0x3f80000018187808 */ /* 0x000fe20004000000 */
[----:B------:R-:W-:-:S05]  /*0900*/  FFMA R12, R13, R12, -0.0013887860113754868507 ;  /* 0xbab607ed0d0c7423 */ /* 0x000fca000000000c */
[----:B------:R-:W-:-:S05]  /*0910*/  FSEL R12, R12, -0.00019574658654164522886, P0 ;  /* 0xb94d41530c0c7808 */ /* 0x000fca0000000000 */
[----:B------:R-:W-:Y:S01]  /*0920*/  FFMA R12, R13, R12, R28 ;  /* 0x0000000c0d0c7223 */ /* 0x000fe2000000001c */
[----:B------:R-:W-:Y:S02]  /*0930*/  FSEL R28, -R15, -0.4999999701976776123, !P0 ;  /* 0xbeffffff0f1c7808 */ /* 0x000fe40004000100 */
[----:B------:R-:W-:-:S03]  /*0940*/  FSETP.GE.AND P0, PT, |R14|, 105615, PT ;  /* 0x47ce47800e00780b */ /* 0x000fc60003f06200 */
[C---:B------:R-:W-:Y:S01]  /*0950*/  FFMA R12, R13.reuse, R12, R28 ;  /* 0x0000000c0d0c7223 */ /* 0x040fe2000000001c */
[----:B------:R-:W-:-:S04]  /*0960*/  FFMA R13, R13, R24, RZ ;  /* 0x000000180d0d7223 */ /* 0x000fc800000000ff */
[----:B------:R-:W-:-:S04]  /*0970*/  FFMA R24, R13, R12, R24 ;  /* 0x0000000c0d187223 */ /* 0x000fc80000000018 */
[----:B------:R-:W-:Y:S01]  /*0980*/  @P1 FADD R24, RZ, -R24 ;  /* 0x80000018ff181221 */ /* 0x000fe20000000000 */
[----:B------:R-:W-:Y:S06]  /*0990*/  @!P0 BRA `(.L_x_6) ;  /* 0x00000004006c8947 */ /* 0x000fec0003800000 */
[----:B------:R-:W-:-:S13]  /*09a0*/  FSETP.NEU.AND P0, PT, |R14|, +INF , PT ;  /* 0x7f8000000e00780b */ /* 0x000fda0003f0d200 */
[----:B------:R-:W-:Y:S01]  /*09b0*/  @!P0 FMUL R26, RZ, R14 ;  /* 0x0000000eff1a8220 */ /* 0x000fe20000400000 */
[----:B------:R-:W-:Y:S01]  /*09c0*/  @!P0 IMAD.MOV.U32 R25, RZ, RZ, RZ ;  /* 0x000000ffff198224 */ /* 0x000fe200078e00ff */
[----:B------:R-:W-:Y:S06]  /*09d0*/  @!P0 BRA `(.L_x_6) ;  /* 0x00000004005c8947 */ /* 0x000fec0003800000 */
[----:B------:R-:W-:Y:S01]  /*09e0*/  IMAD.SHL.U32 R26, R14, 0x100, RZ ;  /* 0x000001000e1a7824 */ /* 0x000fe200078e00ff */
[----:B------:R-:W-:Y:S01]  /*09f0*/  MOV R25, RZ ;  /* 0x000000ff00197202 */ /* 0x000fe20000000f00 */
[----:B------:R-:W-:Y:S01]  /*0a00*/  IMAD.MOV.U32 R27, RZ, RZ, RZ ;  /* 0x000000ffff1b7224 */ /* 0x000fe200078e00ff */
[----:B------:R-:W-:Y:S02]  /*0a10*/  UMOV UR4, URZ ;  /* 0x000000ff00047c82 */ /* 0x000fe40008000000 */
[----:B------:R-:W-:-:S07]  /*0a20*/  LOP3.LUT R26, R26, 0x80000000, RZ, 0xfc, !PT ;  /* 0x800000001a1a7812 */ /* 0x000fce00078efcff */
.L_x_7:
[----:B------:R-:W1:Y:S02]  /*0a30*/  LDC.64 R12, c[0x4][RZ] ;  /* 0x01000000ff0c7b82 */ /* 0x000e640000000a00 */
[----:B-1----:R-:W-:-:S05]  /*0a40*/  IMAD.WIDE.U32 R28, R25, 0x4, R12 ;  /* 0x00000004191c7825 */ /* 0x002fca00078e000c */
[----:B------:R-:W2:Y:S02]  /*0a50*/  LDG.E.CONSTANT R13, desc[UR6][R28.64] ;  /* 0x000000061c0d7981 */ /* 0x000ea4000c1e9900 */
[----:B--2---:R-:W-:-:S03]  /*0a60*/  IMAD.WIDE.U32 R12, R13, R26, RZ ;  /* 0x0000001a0d0c7225 */ /* 0x004fc600078e00ff */
[----:B------:R-:W-:Y:S01]  /*0a70*/  IADD3 R28, P0, PT, R12, R27, RZ ;  /* 0x0000001b0c1c7210 */ /* 0x000fe20007f1e0ff */
[C---:B------:R-:W-:Y:S02]  /*0a80*/  IMAD.SHL.U32 R12, R25.reuse, 0x4, RZ ;  /* 0x00000004190c7824 */ /* 0x040fe400078e00ff */
[----:B------:R-:W-:Y:S01]  /*0a90*/  VIADD R25, R25, 0x1 ;  /* 0x0000000119197836 */ /* 0x000fe20000000000 */
[----:B------:R-:W-:Y:S02]  /*0aa0*/  IADD3.X R27, PT, PT, R13, UR4, RZ, P0, !PT ;  /* 0x000000040d1b7c10 */ /* 0x000fe400087fe4ff */
[C---:B------:R-:W-:Y:S02]  /*0ab0*/  ISETP.EQ.AND P1, PT, R12.reuse, RZ, PT ;  /* 0x000000ff0c00720c */ /* 0x040fe40003f22270 */
[----:B------:R-:W-:Y:S02]  /*0ac0*/  ISETP.NE.AND P0, PT, R25, 0x6, PT ;  /* 0x000000061900780c */ /* 0x000fe40003f05270 */
[----:B------:R-:W-:-:S02]  /*0ad0*/  ISETP.EQ.AND P2, PT, R12, 0x4, PT ;  /* 0x000000040c00780c */ /* 0x000fc40003f42270 */
[C---:B------:R-:W-:Y:S02]  /*0ae0*/  ISETP.EQ.AND P3, PT, R12.reuse, 0x8, PT ;  /* 0x000000080c00780c */ /* 0x040fe40003f62270 */
[C---:B------:R-:W-:Y:S02]  /*0af0*/  ISETP.EQ.AND P4, PT, R12.reuse, 0xc, PT ;  /* 0x0000000c0c00780c */ /* 0x040fe40003f82270 */
[C---:B------:R-:W-:Y:S02]  /*0b00*/  ISETP.EQ.AND P5, PT, R12.reuse, 0x10, PT ;  /* 0x000000100c00780c */ /* 0x040fe40003fa2270 */
[----:B------:R-:W-:Y:S01]  /*0b10*/  ISETP.EQ.AND P6, PT, R12, 0x14, PT ;  /* 0x000000140c00780c */ /* 0x000fe20003fc2270 */
[----:B------:R-:W-:-:S04]  /*0b20*/  @P1 IMAD.MOV.U32 R18, RZ, RZ, R28 ;  /* 0x000000ffff121224 */ /* 0x000fc800078e001c */
[--C-:B------:R-:W-:Y:S02]  /*0b30*/  @P2 IMAD.MOV.U32 R17, RZ, RZ, R28.reuse ;  /* 0x000000ffff112224 */ /* 0x100fe400078e001c */
[--C-:B------:R-:W-:Y:S02]  /*0b40*/  @P3 IMAD.MOV.U32 R16, RZ, RZ, R28.reuse ;  /* 0x000000ffff103224 */ /* 0x100fe400078e001c */
[--C-:B0-----:R-:W-:Y:S02]  /*0b50*/  @P4 IMAD.MOV.U32 R3, RZ, RZ, R28.reuse ;  /* 0x000000ffff034224 */ /* 0x101fe400078e001c */
[----:B------:R-:W-:Y:S02]  /*0b60*/  @P5 MOV R2, R28 ;  /* 0x0000001c00025202 */ /* 0x000fe40000000f00 */
[----:B------:R-:W-:Y:S01]  /*0b70*/  @P6 IMAD.MOV.U32 R0, RZ, RZ, R28 ;  /* 0x000000ffff006224 */ /* 0x000fe200078e001c */
[----:B------:R-:W-:Y:S06]  /*0b80*/  @P0 BRA `(.L_x_7) ;  /* 0xfffffffc00a80947 */ /* 0x000fec000383ffff */
        /* <DEDUP_REMOVED lines=12> */
[----:B------:R-:W-:-:S03]  /*0c50*/  ISETP.EQ.AND P5, PT, R26, 0x4, PT ;  /* 0x000000041a00780c */ /* 0x000fc60003fa2270 */
[--C-:B------:R-:W-:Y:S01]  /*0c60*/  @P3 IMAD.MOV.U32 R12, RZ, RZ, R18.reuse ;  /* 0x000000ffff0c3224 */ /* 0x100fe200078e0012 */
[C---:B------:R-:W-:Y:S01]  /*0c70*/  ISETP.EQ.AND P3, PT, R26.reuse, -0x4, PT ;  /* 0xfffffffc1a00780c */ /* 0x040fe20003f62270 */
[----:B------:R-:W-:Y:S02]  /*0c80*/  @P4 IMAD.MOV.U32 R25, RZ, RZ, R18 ;  /* 0x000000ffff194224 */ /* 0x000fe400078e0012 */
[----:B------:R-:W-:Y:S01]  /*0c90*/  @P4 IMAD.MOV.U32 R12, RZ, RZ, R17 ;  /* 0x000000ffff0c4224 */ /* 0x000fe200078e0011 */
[----:B------:R-:W-:Y:S01]  /*0ca0*/  ISETP.EQ.AND P4, PT, R26, RZ, PT ;  /* 0x000000ff1a00720c */ /* 0x000fe20003f82270 */
        /* <DEDUP_REMOVED lines=15> */
[----:B------:R-:W-:Y:S01]  /*0da0*/  @P1 IMAD.MOV.U32 R26, RZ, RZ, R17 ;  /* 0x000000ffff1a1224 */ /* 0x000fe200078e0011 */
[----:B------:R-:W-:Y:S01]  /*0db0*/  @P0 MOV R26, R16 ;  /* 0x00000010001a0202 */ /* 0x000fe20000000f00 */
[----:B------:R-:W-:Y:S01]  /*0dc0*/  @P3 IMAD.MOV.U32 R26, RZ, RZ, R3 ;  /* 0x000000ffff1a3224 */ /* 0x000fe200078e0003 */
[----:B------:R-:W-:Y:S01]  /*0dd0*/  SHF.L.W.U32.HI R12, R25, R13, R12 ;  /* 0x0000000d190c7219 */ /* 0x000fe20000010e0c */
[----:B------:R-:W-:Y:S02]  /*0de0*/  @P4 IMAD.MOV.U32 R26, RZ, RZ, R2 ;  /* 0x000000ffff1a4224 */ /* 0x000fe400078e0002 */
[----:B------:R-:W-:-:S04]  /*0df0*/  @P5 IMAD.MOV.U32 R26, RZ, RZ, R0 ;  /* 0x000000ffff1a5224 */ /* 0x000fc800078e0000 */
[----:B------:R-:W-:-:S05]  /*0e00*/  @P6 IMAD.MOV.U32 R26, RZ, RZ, R27 ;  /* 0x000000ffff1a6224 */ /* 0x000fca00078e001b */
[----:B------:R-:W-:-:S07]  /*0e10*/  SHF.L.W.U32.HI R25, R26, R13, R25 ;  /* 0x0000000d1a197219 */ /* 0x000fce0000010e19 */
.L_x_9:
[----:B------:R-:W-:Y:S05]  /*0e20*/  BSYNC.RECONVERGENT B1 ;  /* 0x0000000000017941 */ /* 0x000fea0003800200 */
.L_x_8:
[C-C-:B------:R-:W-:Y:S01]  /*0e30*/  SHF.L.W.U32.HI R13, R25.reuse, 0x2, R12.reuse ;  /* 0x00000002190d7819 */ /* 0x140fe20000010e0c */
[----:B------:R-:W-:Y:S01]  /*0e40*/  UMOV UR4, 0x54442d19 ;  /* 0x54442d1900047882 */ /* 0x000fe20000000000 */
[----:B------:R-:W-:Y:S01]  /*0e50*/  SHF.R.U32.HI R28, RZ, 0x1e, R12 ;  /* 0x0000001eff1c7819 */ /* 0x000fe2000001160c */
[----:B------:R-:W-:Y:S01]  /*0e60*/  IMAD.SHL.U32 R12, R25, 0x4, RZ ;  /* 0x00000004190c7824 */ /* 0x000fe200078e00ff */
[----:B------:R-:W-:Y:S01]  /*0e70*/  SHF.R.S32.HI R26, RZ, 0x1f, R13 ;  /* 0x0000001fff1a7819 */ /* 0x000fe2000001140d */
[----:B------:R-:W-:Y:S01]  /*0e80*/  UMOV UR5, 0x3bf921fb ;  /* 0x3bf921fb00057882 */ /* 0x000fe20000000000 */
[----:B------:R-:W-:Y:S02]  /*0e90*/  ISETP.GE.AND P1, PT, R14, RZ, PT ;  /* 0x000000ff0e00720c */ /* 0x000fe40003f26270 */
[C---:B------:R-:W-:Y:S02]  /*0ea0*/  LOP3.LUT R14, R13.reuse, R14, RZ, 0x3c, !PT ;  /* 0x0000000e0d0e7212 */ /* 0x040fe400078e3cff */
[----:B------:R-:W-:-:S02]  /*0eb0*/  LEA.HI R25, R13, R28, RZ, 0x1 ;  /* 0x0000001c0d197211 */ /* 0x000fc400078f08ff */
[C---:B------:R-:W-:Y:S02]  /*0ec0*/  LOP3.LUT R13, R26.reuse, R13, RZ, 0x3c, !PT ;  /* 0x0000000d1a0d7212 */ /* 0x040fe400078e3cff */
[----:B------:R-:W-:Y:S02]  /*0ed0*/  LOP3.LUT R12, R26, R12, RZ, 0x3c, !PT ;  /* 0x0000000c1a0c7212 */ /* 0x000fe400078e3cff */
[----:B------:R-:W-:Y:S02]  /*0ee0*/  ISETP.GE.AND P0, PT, R14, RZ, PT ;  /* 0x000000ff0e00720c */ /* 0x000fe40003f06270 */
[----:B------:R-:W-:Y:S02]  /*0ef0*/  IADD3 R14, PT, PT, -R25, RZ, RZ ;  /* 0x000000ff190e7210 */ /* 0x000fe40007ffe1ff */
[----:B------:R-:W0:Y:S03]  /*0f00*/  I2F.F64.S64 R12, R12 ;  /* 0x0000000c000c7312 */ /* 0x000e260000301c00 */
[----:B------:R-:W-:Y:S01]  /*0f10*/  @!P1 IMAD.MOV.U32 R25, RZ, RZ, R14 ;  /* 0x000000ffff199224 */ /* 0x000fe200078e000e */
[----:B0-----:R-:W-:-:S10]  /*0f20*/  DMUL R28, R12, UR4 ;  /* 0x000000040c1c7c28 */ /* 0x001fd40008000000 */
[----:B------:R-:W0:Y:S02]  /*0f30*/  F2F.F32.F64 R28, R28 ;  /* 0x0000001c001c7310 */ /* 0x000e240000301000 */
[----:B0-----:R-:W-:-:S07]  /*0f40*/  FSEL R26, -R28, R28, !P0 ;  /* 0x0000001c1c1a7208 */ /* 0x001fce0004000100 */
.L_x_6:
[----:B------:R-:W-:Y:S05]  /*0f50*/  BSYNC.RECONVERGENT B0 ;  /* 0x0000000000007941 */ /* 0x000fea0003800200 */
.L_x_5:
[C---:B------:R-:W-:Y:S01]  /*0f60*/  LOP3.LUT R14, R25.reuse, 0x1, RZ, 0xc0, !PT ;  /* 0x00000001190e7812 */ /* 0x040fe200078ec0ff */
[----:B------:R-:W-:Y:S02]  /*0f70*/  IMAD.MOV.U32 R12, RZ, RZ, 0x37cbac00 ;  /* 0x37cbac00ff0c7424 */ /* 0x000fe400078e00ff */
[----:B------:R-:W-:Y:S01]  /*0f80*/  FMUL R13, R26, R26 ;  /* 0x0000001a1a0d7220 */ /* 0x000fe20000400000 */
[----:B------:R-:W-:Y:S01]  /*0f90*/  LOP3.LUT P1, RZ, R25, 0x2, RZ, 0xc0, !PT ;  /* 0x0000000219ff7812 */ /* 0x000fe2000782c0ff */
[----:B------:R-:W1:Y:S01]  /*0fa0*/  LDCU UR4, c[0x0][0x388] ;  /* 0x00007100ff0477ac */ /* 0x000e620008000800 */
[----:B------:R-:W-:Y:S01]  /*0fb0*/  ISETP.NE.U32.AND P0, PT, R14, 0x1, PT ;  /* 0x000000010e00780c */ /* 0x000fe20003f05070 */
[----:B------:R-:W-:Y:S01]  /*0fc0*/  FFMA R12, R13, R12, -0.0013887860113754868507 ;  /* 0xbab607ed0d0c7423 */ /* 0x000fe2000000000c */
[----:B------:R-:W-:Y:S01]  /*0fd0*/  IMAD.MOV.U32 R14, RZ, RZ, 0x3c0885e4 ;  /* 0x3c0885e4ff0e7424 */ /* 0x000fe200078e00ff */
[----:B------:R-:W-:Y:S01]  /*0fe0*/  F2F.F64.F32 R24, R24 ;  /* 0x0000001800187310 */ /* 0x000fe20000201800 */
[----:B------:R-:W-:Y:S01]  /*0ff0*/  FSEL R15, -R15, -0.4999999701976776123, P0 ;  /* 0xbeffffff0f0f7808 */ /* 0x000fe20000000100 */
[----:B------:R-:W-:Y:S01]  /*1000*/  VIADD R19, R19, 0x1 ;  /* 0x0000000113137836 */ /* 0x000fe20000000000 */
[----:B------:R-:W-:-:S02]  /*1010*/  FSEL R12, R12, -0.00019574658654164522886, !P0 ;  /* 0xb94d41530c0c7808 */ /* 0x000fc40004000000 */
[----:B------:R-:W-:Y:S02]  /*1020*/  FSEL R14, R14, 0.041666727513074874878, P0 ;  /* 0x3d2aaabb0e0e7808 */ /* 0x000fe40000000000 */
[----:B------:R-:W-:-:S03]  /*1030*/  FSEL R26, R26, 1, P0 ;  /* 0x3f8000001a1a7808 */ /* 0x000fc60000000000 */
[----:B------:R-:W-:-:S04]  /*1040*/  FFMA R12, R13, R12, R14 ;  /* 0x0000000c0d0c7223 */ /* 0x000fc8000000000e */
[C---:B------:R-:W-:Y:S01]  /*1050*/  FFMA R12, R13.reuse, R12, R15 ;  /* 0x0000000c0d0c7223 */ /* 0x040fe2000000000f */
[----:B------:R-:W-:Y:S01]  /*1060*/  FFMA R13, R13, R26, RZ ;  /* 0x0000001a0d0d7223 */ /* 0x000fe200000000ff */
[----:B-1----:R-:W-:-:S03]  /*1070*/  ISETP.NE.AND P0, PT, R19, UR4, PT ;  /* 0x0000000413007c0c */ /* 0x002fc6000bf05270 */
[----:B------:R-:W-:-:S04]  /*1080*/  FFMA R26, R13, R12, R26 ;  /* 0x0000000c0d1a7223 */ /* 0x000fc8000000001a */
[----:B------:R-:W-:-:S04]  /*1090*/  @P1 FADD R26, RZ, -R26 ;  /* 0x8000001aff1a1221 */ /* 0x000fc80000000000 */
[----:B------:R-:W1:Y:S02]  /*10a0*/  F2F.F64.F32 R12, R26 ;  /* 0x0000001a000c7310 */ /* 0x000e640000201800 */
[-C--:B-1---5:R-:W-:Y:S02]  /*10b0*/  DMUL R14, R6, R12.reuse ;  /* 0x0000000c060e7228 */ /* 0x0a2fe40000000000 */
[----:B------:R-:W-:-:S06]  /*10c0*/  DMUL R12, R4, R12 ;  /* 0x0000000c040c7228 */ /* 0x000fcc0000000000 */
[-C--:B------:R-:W-:Y:S02]  /*10d0*/  DFMA R14, R4, R24.reuse, -R14 ;  /* 0x00000018040e722b */ /* 0x080fe4000000080e */
[----:B------:R-:W-:-:S06]  /*10e0*/  DFMA R12, R6, R24, R12 ;  /* 0x00000018060c722b */ /* 0x000fcc000000000c */
[----:B------:R-:W-:Y:S02]  /*10f0*/  DADD R8, R14, R8 ;  /* 0x000000000e087229 */ /* 0x000fe40000000008 */
[----:B------:R-:W-:-:S07]  /*1100*/  DADD R10, R12, R10 ;  /* 0x000000000c0a7229 */ /* 0x000fce000000000a */
[----:B------:R2:W-:Y:S01]  /*1110*/  STG.E.128 desc[UR6][R22.64], R8 ;  /* 0x0000000816007986 */ /* 0x0005e2000c101d06 */
[----:B------:R-:W-:Y:S05]  /*1120*/  @P0 BRA `(.L_x_10) ;  /* 0xffffffec00f40947 */ /* 0x000fea000383ffff */
[----:B------:R-:W-:Y:S05]  /*1130*/  EXIT ;  /* 0x000000000000794d */ /* 0x000fea0003800000 */
.L_x_11:
[----:B------:R-:W-:-:S00]  /*1140*/  BRA `(.L_x_11) ;  /* 0xfffffffc00fc7947 */ /* 0x000fc0000383ffff */
[----:B------:R-:W-:-:S00]  /*1150*/  NOP ;  /* 0x0000000000007918 */ /* 0x000fc00000000000 */
        /* <DEDUP_REMOVED lines=10> */
.L_x_73:


//--------------------- .text._Z4ifftP7double2S0_iS_ --------------------------
	.section	.text._Z4ifftP7double2S0_iS_,"ax",@progbits
	.align	128
        .global         _Z4ifftP7double2S0_iS_
        .type           _Z4ifftP7double2S0_iS_,@function
        .size           _Z4ifftP7double2S0_iS_,(.L_x_72 - _Z4ifftP7double2S0_iS_)
        .other          _Z4ifftP7double2S0_iS_,@"STO_CUDA_ENTRY STV_DEFAULT"
_Z4ifftP7double2S0_iS_:
.text._Z4ifftP7double2S0_iS_:
[----:B------:R-:W-:Y:S01]  /*0000*/  LDC R1, c[0x0][0x37c] ;  /* 0x0000df00ff017b82 */ /* 0x000fe20000000800 */
[----:B------:R-:W0:Y:S01]  /*0010*/  S2R R6, SR_CTAID.X ;  /* 0x0000000000067919 */ /* 0x000e220000002500 */
[----:B------:R-:W0:Y:S01]  /*0020*/  LDCU UR4, c[0x0][0x360] ;  /* 0x00006c00ff0477ac */ /* 0x000e220008000800 */
[----:B------:R-:W-:Y:S01]  /*0030*/  BSSY.RECONVERGENT B0, `(.L_x_12) ;  /* 0x000003a000007945 */ /* 0x000fe20003800200 */
[----:B------:R-:W-:Y:S01]  /*0040*/  CS2R R18, SRZ ;  /* 0x0000000000127805 */ /* 0x000fe2000001ff00 */
[----:B------:R-:W0:Y:S01]  /*0050*/  S2R R3, SR_TID.X ;  /* 0x0000000000037919 */ /* 0x000e220000002100 */
[----:B------:R-:W1:Y:S01]  /*0060*/  LDCU.128 UR8, c[0x0][0x3a0] ;  /* 0x00007400ff0877ac */ /* 0x000e620008000c00 */
[----:B------:R-:W-:Y:S02]  /*0070*/  IMAD.MOV.U32 R16, RZ, RZ, 0x0 ;  /* 0x00000000ff107424 */ /* 0x000fe400078e00ff */
[----:B------:R-:W-:Y:S01]  /*0080*/  IMAD.MOV.U32 R17, RZ, RZ, 0x3ff00000 ;  /* 0x3ff00000ff117424 */ /* 0x000fe200078e00ff */
[----:B------:R-:W2:Y:S01]  /*0090*/  LDCU.128 UR12, c[0x0][0x3a0] ;  /* 0x00007400ff0c77ac */ /* 0x000ea20008000c00 */
[----:B0-----:R-:W-:-:S05]  /*00a0*/  IMAD R6, R6, UR4, R3 ;  /* 0x0000000406067c24 */ /* 0x001fca000f8e0203 */
[----:B------:R-:W-:-:S13]  /*00b0*/  ISETP.GE.AND P0, PT, R6, 0x1, PT ;  /* 0x000000010600780c */ /* 0x000fda0003f06270 */
[----:B-12---:R-:W-:Y:S05]  /*00c0*/  @!P0 BRA `(.L_x_13) ;  /* 0x0000000000c08947 */ /* 0x006fea0003800000 */
[C---:B------:R-:W-:Y:S01]  /*00d0*/  ISETP.GE.U32.AND P1, PT, R6.reuse, 0x4, PT ;  /* 0x000000040600780c */ /* 0x040fe20003f26070 */
[----:B------:R-:W-:Y:S01]  /*00e0*/  BSSY.RECONVERGENT B1, `(.L_x_14) ;  /* 0x000001f000017945 */ /* 0x000fe20003800200 */
[----:B------:R-:W-:Y:S01]  /*00f0*/  LOP3.LUT R0, R6, 0x3, RZ, 0xc0, !PT ;  /* 0x0000000306007812 */ /* 0x000fe200078ec0ff */
[----:B------:R-:W-:Y:S01]  /*0100*/  HFMA2 R17, -RZ, RZ, 1.984375, 0 ;  /* 0x3ff00000ff117431 */ /* 0x000fe200000001ff */
[----:B------:R-:W-:Y:S01]  /*0110*/  CS2R R18, SRZ ;  /* 0x0000000000127805 */ /* 0x000fe2000001ff00 */
[----:B------:R-:W-:Y:S01]  /*0120*/  IMAD.MOV.U32 R16, RZ, RZ, 0x0 ;  /* 0x00000000ff107424 */ /* 0x000fe200078e00ff */
[----:B------:R-:W-:-:S07]  /*0130*/  ISETP.NE.AND P0, PT, R0, RZ, PT ;  /* 0x000000ff0000720c */ /* 0x000fce0003f05270 */
[----:B------:R-:W-:Y:S06]  /*0140*/  @!P1 BRA `(.L_x_15) ;  /* 0x0000000000609947 */ /* 0x000fec0003800000 */
[----:B------:R-:W-:Y:S02]  /*0150*/  LOP3.LUT R2, R6, 0x7ffffffc, RZ, 0xc0, !PT ;  /* 0x7ffffffc06027812 */ /* 0x000fe400078ec0ff */
[----:B------:R-:W-:Y:S01]  /*0160*/  CS2R R18, SRZ ;  /* 0x0000000000127805 */ /* 0x000fe2000001ff00 */
[----:B------:R-:W-:Y:S02]  /*0170*/  IMAD.MOV.U32 R16, RZ, RZ, 0x0 ;  /* 0x00000000ff107424 */ /* 0x000fe400078e00ff */
[----:B------:R-:W-:Y:S02]  /*0180*/  IMAD.MOV.U32 R17, RZ, RZ, 0x3ff00000 ;  /* 0x3ff00000ff117424 */ /* 0x000fe400078e00ff */
[----:B------:R-:W-:-:S07]  /*0190*/  IMAD.MOV R7, RZ, RZ, -R2 ;  /* 0x000000ffff077224 */ /* 0x000fce00078e0a02 */
.L_x_16:
[C---:B------:R-:W-:Y:S01]  /*01a0*/  DMUL R2, R18.reuse, UR8 ;  /* 0x0000000812027c28 */ /* 0x040fe20008000000 */
[----:B------:R-:W-:Y:S01]  /*01b0*/  IADD3 R7, PT, PT, R7, 0x4, RZ ;  /* 0x0000000407077810 */ /* 0x000fe20007ffe0ff */
[----:B------:R-:W-:-:S03]  /*01c0*/  DMUL R18, R18, UR10 ;  /* 0x0000000a12127c28 */ /* 0x000fc60008000000 */
[----:B------:R-:W-:-:S03]  /*01d0*/  ISETP.NE.AND P1, PT, R7, RZ, PT ;  /* 0x000000ff0700720c */ /* 0x000fc60003f25270 */
[C---:B------:R-:W-:Y:S02]  /*01e0*/  DFMA R2, R16.reuse, UR10, R2 ;  /* 0x0000000a10027c2b */ /* 0x040fe40008000002 */
[----:B------:R-:W-:-:S06]  /*01f0*/  DFMA R18, R16, UR8, -R18 ;  /* 0x0000000810127c2b */ /* 0x000fcc0008000812 */
[C---:B------:R-:W-:Y:S02]  /*0200*/  DMUL R4, R2.reuse, UR8 ;  /* 0x0000000802047c28 */ /* 0x040fe40008000000 */
[----:B------:R-:W-:-:S06]  /*0210*/  DMUL R2, R2, UR10 ;  /* 0x0000000a02027c28 */ /* 0x000fcc0008000000 */
        /* <DEDUP_REMOVED lines=8> */
[C---:B------:R-:W-:Y:S02]  /*02a0*/  DFMA R16, R4.reuse, UR8, -R16 ;  /* 0x0000000804107c2b */ /* 0x040fe40008000810 */
[----:B------:R-:W-:Y:S01]  /*02b0*/  DFMA R18, R4, UR10, R8 ;  /* 0x0000000a04127c2b */ /* 0x000fe20008000008 */
[----:B------:R-:W-:Y:S10]  /*02c0*/  @P1 BRA `(.L_x_16) ;  /* 0xfffffffc00b41947 */ /* 0x000ff4000383ffff */
.L_x_15:
[----:B------:R-:W-:Y:S05]  /*02d0*/  BSYNC.RECONVERGENT B1 ;  /* 0x0000000000017941 */ /* 0x000fea0003800200 */
.L_x_14:
[----:B------:R-:W-:Y:S05]  /*02e0*/  @!P0 BRA `(.L_x_13) ;  /* 0x0000000000388947 */ /* 0x000fea0003800000 */
[----:B------:R-:W-:Y:S01]  /*02f0*/  BSSY.RECONVERGENT B1, `(.L_x_17) ;  /* 0x000000b000017945 */ /* 0x000fe20003800200 */
[----:B------:R-:W-:-:S07]  /*0300*/  IMAD.MOV R0, RZ, RZ, -R0 ;  /* 0x000000ffff007224 */ /* 0x000fce00078e0a00 */
.L_x_18:
[----:B------:R-:W-:Y:S01]  /*0310*/  VIADD R0, R0, 0x1 ;  /* 0x0000000100007836 */ /* 0x000fe20000000000 */
[C---:B------:R-:W-:Y:S02]  /*0320*/  DMUL R2, R18.reuse, UR14 ;  /* 0x0000000e12027c28 */ /* 0x040fe40008000000 */
[----:B------:R-:W-:Y:S02]  /*0330*/  DMUL R18, R18, UR12 ;  /* 0x0000000c12127c28 */ /* 0x000fe40008000000 */
[----:B------:R-:W-:-:S04]  /*0340*/  ISETP.NE.AND P0, PT, R0, RZ, PT ;  /* 0x000000ff0000720c */ /* 0x000fc80003f05270 */
[C---:B------:R-:W-:Y:S02]  /*0350*/  DFMA R2, R16.reuse, UR12, -R2 ;  /* 0x0000000c10027c2b */ /* 0x040fe40008000802 */
[----:B------:R-:W-:-:S08]  /*0360*/  DFMA R18, R16, UR14, R18 ;  /* 0x0000000e10127c2b */ /* 0x000fd00008000012 */
[----:B------:R-:W-:Y:S01]  /*0370*/  IMAD.MOV.U32 R16, RZ, RZ, R2 ;  /* 0x000000ffff107224 */ /* 0x000fe200078e0002 */
[----:B------:R-:W-:Y:S01]  /*0380*/  MOV R17, R3 ;  /* 0x0000000300117202 */ /* 0x000fe20000000f00 */
[----:B------:R-:W-:Y:S06]  /*0390*/  @P0 BRA `(.L_x_18) ;  /* 0xfffffffc00dc0947 */ /* 0x000fec000383ffff */
[----:B------:R-:W-:Y:S05]  /*03a0*/  BSYNC.RECONVERGENT B1 ;  /* 0x0000000000017941 */ /* 0x000fea0003800200 */
.L_x_17:
[----:B------:R-:W-:Y:S02]  /*03b0*/  IMAD.MOV.U32 R16, RZ, RZ, R2 ;  /* 0x000000ffff107224 */ /* 0x000fe400078e0002 */
[----:B------:R-:W-:-:S07]  /*03c0*/  IMAD.MOV.U32 R17, RZ, RZ, R3 ;  /* 0x000000ffff117224 */ /* 0x000fce00078e0003 */
.L_x_13:
[----:B------:R-:W-:Y:S05]  /*03d0*/  BSYNC.RECONVERGENT B0 ;  /* 0x0000000000007941 */ /* 0x000fea0003800200 */
.L_x_12:
[----:B------:R-:W0:Y:S01]  /*03e0*/  LDCU UR4, c[0x0][0x390] ;  /* 0x00007200ff0477ac */ /* 0x000e220008000800 */
[----:B------:R-:W1:Y:S01]  /*03f0*/  LDC.64 R8, c[0x0][0x388] ;  /* 0x0000e200ff087b82 */ /* 0x000e620000000a00 */
[----:B------:R-:W2:Y:S01]  /*0400*/  LDCU.64 UR8, c[0x0][0x358] ;  /* 0x00006b00ff0877ac */ /* 0x000ea20008000a00 */
[----:B0-----:R-:W-:Y:S01]  /*0410*/  UISETP.GT.AND UP0, UPT, UR4, URZ, UPT ;  /* 0x000000ff0400728c */ /* 0x001fe2000bf04270 */
[----:B-1----:R-:W-:-:S08]  /*0420*/  IMAD.WIDE.U32 R8, R6, 0x10, R8 ;  /* 0x0000001006087825 */ /* 0x002fd000078e0008 */
[----:B--2---:R-:W-:Y:S05]  /*0430*/  BRA.U UP0, `(.L_x_19) ;  /* 0x0000000100087547 */ /* 0x004fea000b800000 */
[----:B------:R-:W5:Y:S01]  /*0440*/  LDG.E.128 R8, desc[UR8][R8.64] ;  /* 0x0000000808087981 */ /* 0x000f62000c1e1d00 */
[----:B------:R-:W-:Y:S05]  /*0450*/  BRA `(.L_x_20) ;  /* 0x0000001800c87947 */ /* 0x000fea0003800000 */
.L_x_19:
[----:B------:R-:W5:Y:S01]  /*0460*/  LDG.E.128 R8, desc[UR8][R8.64] ;  /* 0x0000000808087981 */ /* 0x000f62000c1e1d00 */
[----:B------:R-:W-:Y:S01]  /*0470*/  UISETP.GE.U32.AND UP0, UPT, UR4, 0x4, UPT ;  /* 0x000000040400788c */ /* 0x000fe2000bf06070 */
[----:B------:R-:W-:Y:S02]  /*0480*/  HFMA2 R28, -RZ, RZ, 0, 0 ;  /* 0x00000000ff1c7431 */ /* 0x000fe400000001ff */
[----:B------:R-:W-:Y:S01]  /*0490*/  IMAD.MOV.U32 R2, RZ, RZ, RZ ;  /* 0x000000ffff027224 */ /* 0x000fe200078e00ff */
[----:B------:R-:W-:Y:S01]  /*04a0*/  CS2R R30, SRZ ;  /* 0x00000000001e7805 */ /* 0x000fe2000001ff00 */
[----:B------:R-:W-:-:S04]  /*04b0*/  IMAD.MOV.U32 R29, RZ, RZ, 0x3ff00000 ;  /* 0x3ff00000ff1d7424 */ /* 0x000fc800078e00ff */
[----:B------:R-:W-:Y:S05]  /*04c0*/  BRA.U !UP0, `(.L_x_21) ;  /* 0x0000000d08d07547 */ /* 0x000fea000b800000 */
[----:B------:R-:W0:Y:S01]  /*04d0*/  LDCU.64 UR6, c[0x0][0x380] ;  /* 0x00007000ff0677ac */ /* 0x000e220008000a00 */
[----:B------:R-:W-:Y:S01]  /*04e0*/  CS2R R30, SRZ ;  /* 0x00000000001e7805 */ /* 0x000fe2000001ff00 */
[----:B------:R-:W-:Y:S01]  /*04f0*/  IMAD.MOV.U32 R28, RZ, RZ, 0x0 ;  /* 0x00000000ff1c7424 */ /* 0x000fe200078e00ff */
[----:B------:R-:W-:Y:S01]  /*0500*/  ULOP3.LUT UR4, UR4, 0x7ffffffc, URZ, 0xc0, !UPT ;  /* 0x7ffffffc04047892 */ /* 0x000fe2000f8ec0ff */
[----:B------:R-:W-:-:S03]  /*0510*/  IMAD.MOV.U32 R29, RZ, RZ, 0x3ff00000 ;  /* 0x3ff00000ff1d7424 */ /* 0x000fc600078e00ff */
[----:B------:R-:W-:Y:S02]  /*0520*/  UIADD3 UR4, UPT, UPT, -UR4, URZ, URZ ;  /* 0x000000ff04047290 */ /* 0x000fe4000fffe1ff */
[----:B0-----:R-:W-:-:S04]  /*0530*/  UIADD3 UR5, UP0, UPT, UR6, 0x20, URZ ;  /* 0x0000002006057890 */ /* 0x001fc8000ff1e0ff */
[----:B------:R-:W-:Y:S02]  /*0540*/  UIADD3.X UR6, UPT, UPT, URZ, UR7, URZ, UP0, !UPT ;  /* 0x00000007ff067290 */ /* 0x000fe400087fe4ff */
[----:B------:R-:W-:-:S04]  /*0550*/  MOV R24, UR5 ;  /* 0x0000000500187c02 */ /* 0x000fc80008000f00 */
[----:B------:R-:W-:-:S07]  /*0560*/  IMAD.U32 R25, RZ, RZ, UR6 ;  /* 0x00000006ff197e24 */ /* 0x000fce000f8e00ff */
.L_x_38:
[----:B0----5:R0:W5:Y:S01]  /*0570*/  LDG.E.128 R12, desc[UR8][R24.64+-0x20] ;  /* 0xffffe008180c7981 */ /* 0x021162000c1e1d00 */
[----:B------:R-:W-:Y:S01]  /*0580*/  DADD R20, |R28|, |R30| ;  /* 0x000000001c147229 */ /* 0x000fe2000000061e */
[----:B------:R-:W1:Y:S01]  /*0590*/  LDC R0, c[0x0][0x390] ;  /* 0x0000e400ff007b82 */ /* 0x000e620000000800 */
[----:B------:R-:W-:Y:S04]  /*05a0*/  BSSY.RECONVERGENT B1, `(.L_x_22) ;  /* 0x0000013000017945 */ /* 0x000fe80003800200 */
[----:B------:R-:W2:Y:S04]  /*05b0*/  MUFU.RCP64H R3, R21 ;  /* 0x0000001500037308 */ /* 0x000ea80000001800 */
[----:B------:R-:W-:-:S05]  /*05c0*/  VIADD R2, R21, 0x300402 ;  /* 0x0030040215027836 */ /* 0x000fca0000000000 */
[----:B------:R-:W-:Y:S01]  /*05d0*/  FSETP.GEU.AND P0, PT, |R2|, 5.8789094863358348022e-39, PT ;  /* 0x004004020200780b */ /* 0x000fe20003f0e200 */
[----:B--2---:R-:W-:-:S08]  /*05e0*/  DFMA R4, -R20, R2, 1 ;  /* 0x3ff000001404742b */ /* 0x004fd00000000102 */
[----:B------:R-:W-:-:S08]  /*05f0*/  DFMA R4, R4, R4, R4 ;  /* 0x000000040404722b */ /* 0x000fd00000000004 */
[----:B------:R-:W-:Y:S01]  /*0600*/  DFMA R4, R2, R4, R2 ;  /* 0x000000040204722b */ /* 0x000fe20000000002 */
[----:B-1----:R-:W-:-:S07]  /*0610*/  LOP3.LUT R2, R0, 0x7ffffffc, RZ, 0xc0, !PT ;  /* 0x7ffffffc00027812 */ /* 0x002fce00078ec0ff */
[----:B------:R-:W-:-:S08]  /*0620*/  DFMA R36, -R20, R4, 1 ;  /* 0x3ff000001424742b */ /* 0x000fd00000000104 */
[----:B------:R-:W-:Y:S01]  /*0630*/  DFMA R36, R4, R36, R4 ;  /* 0x000000240424722b */ /* 0x000fe20000000004 */
[----:B0-----:R-:W-:Y:S10]  /*0640*/  @P0 BRA `(.L_x_23) ;  /* 0x0000000000200947 */ /* 0x001ff40003800000 */
[----:B------:R-:W-:Y:S01]  /*0650*/  LOP3.LUT R0, R21, 0x7fffffff, RZ, 0xc0, !PT ;  /* 0x7fffffff15007812 */ /* 0x000fe200078ec0ff */
[----:B------:R-:W-:Y:S01]  /*0660*/  IMAD.MOV.U32 R5, RZ, RZ, R20 ;  /* 0x000000ffff057224 */ /* 0x000fe200078e0014 */
[----:B------:R-:W-:Y:S02]  /*0670*/  MOV R4, R21 ;  /* 0x0000001500047202 */ /* 0x000fe40000000f00 */
[----:B------:R-:W-:Y:S01]  /*0680*/  MOV R3, 0x6b0 ;  /* 0x000006b000037802 */ /* 0x000fe20000000f00 */
[----:B------:R-:W-:-:S07]  /*0690*/  VIADD R0, R0, 0xfff00000 ;  /* 0xfff0000000007836 */ /* 0x000fce0000000000 */
[----:B-----5:R-:W-:Y:S05]  /*06a0*/  CALL.REL.NOINC `($__internal_0_$__cuda_sm20_dblrcp_rn_slowpath_v3) ;  /* 0x0000001c00187944 */ /* 0x020fea0003c00000 */
[----:B------:R-:W-:Y:S02]  /*06b0*/  IMAD.MOV.U32 R36, RZ, RZ, R4 ;  /* 0x000000ffff247224 */ /* 0x000fe400078e0004 */
[----:B------:R-:W-:-:S07]  /*06c0*/  IMAD.MOV.U32 R37, RZ, RZ, R0 ;  /* 0x000000ffff257224 */ /* 0x000fce00078e0000 */
.L_x_23:
[----:B------:R-:W-:Y:S05]  /*06d0*/  BSYNC.RECONVERGENT B1 ;  /* 0x0000000000017941 */ /* 0x000fea0003800200 */
.L_x_22:
[C---:B------:R-:W-:Y:S01]  /*06e0*/  DMUL R32, R36.reuse, R30 ;  /* 0x0000001e24207228 */ /* 0x040fe20000000000 */
[----:B------:R-:W-:Y:S01]  /*06f0*/  BSSY.RECONVERGENT B1, `(.L_x_24) ;  /* 0x0000017000017945 */ /* 0x000fe20003800200 */
[----:B------:R-:W-:Y:S02]  /*0700*/  DMUL R34, R36, R28 ;  /* 0x0000001c24227228 */ /* 0x000fe40000000000 */
[-C--:B-----5:R-:W-:Y:S02]  /*0710*/  DMUL R12, R12, R36.reuse ;  /* 0x000000240c0c7228 */ /* 0x0a0fe40000000000 */
[----:B------:R-:W-:Y:S02]  /*0720*/  DMUL R14, R14, R36 ;  /* 0x000000240e0e7228 */ /* 0x000fe40000000000 */
[----:B------:R-:W-:-:S08]  /*0730*/  DMUL R20, R32, R32 ;  /* 0x0000002020147228 */ /* 0x000fd00000000000 */
[----:B------:R-:W-:-:S06]  /*0740*/  DFMA R20, R34, R34, R20 ;  /* 0x000000222214722b */ /* 0x000fcc0000000014 */
[----:B------:R-:W0:Y:S04]  /*0750*/  MUFU.RCP64H R27, R21 ;  /* 0x00000015001b7308 */ /* 0x000e280000001800 */
[----:B------:R-:W-:-:S04]  /*0760*/  IADD3 R26, PT, PT, R21, 0x300402, RZ ;  /* 0x00300402151a7810 */ /* 0x000fc80007ffe0ff */
[----:B------:R-:W-:Y:S02]  /*0770*/  FSETP.GEU.AND P0, PT, |R26|, 5.8789094863358348022e-39, PT ;  /* 0x004004021a00780b */ /* 0x000fe40003f0e200 */
[----:B0-----:R-:W-:-:S08]  /*0780*/  DFMA R4, -R20, R26, 1 ;  /* 0x3ff000001404742b */ /* 0x001fd0000000011a */
[----:B------:R-:W-:-:S08]  /*0790*/  DFMA R4, R4, R4, R4 ;  /* 0x000000040404722b */ /* 0x000fd00000000004 */
[----:B------:R-:W-:-:S08]  /*07a0*/  DFMA R4, R26, R4, R26 ;  /* 0x000000041a04722b */ /* 0x000fd0000000001a */
[----:B------:R-:W-:-:S08]  /*07b0*/  DFMA R22, -R20, R4, 1 ;  /* 0x3ff000001416742b */ /* 0x000fd00000000104 */
[----:B------:R-:W-:Y:S01]  /*07c0*/  DFMA R22, R4, R22, R4 ;  /* 0x000000160416722b */ /* 0x000fe20000000004 */
[----:B------:R-:W-:Y:S10]  /*07d0*/  @P0 BRA `(.L_x_25) ;  /* 0x0000000000200947 */ /* 0x000ff40003800000 */
[----:B------:R-:W-:Y:S01]  /*07e0*/  LOP3.LUT R0, R21, 0x7fffffff, RZ, 0xc0, !PT ;  /* 0x7fffffff15007812 */ /* 0x000fe200078ec0ff */
[----:B------:R-:W-:Y:S01]  /*07f0*/  IMAD.MOV.U32 R5, RZ, RZ, R20 ;  /* 0x000000ffff057224 */ /* 0x000fe200078e0014 */
[----:B------:R-:W-:Y:S01]  /*0800*/  MOV R3, 0x840 ;  /* 0x0000084000037802 */ /* 0x000fe20000000f00 */
[----:B------:R-:W-:Y:S02]  /*0810*/  IMAD.MOV.U32 R4, RZ, RZ, R21 ;  /* 0x000000ffff047224 */ /* 0x000fe400078e0015 */
[----:B------:R-:W-:-:S07]  /*0820*/  VIADD R0, R0, 0xfff00000 ;  /* 0xfff0000000007836 */ /* 0x000fce0000000000 */
[----:B------:R-:W-:Y:S05]  /*0830*/  CALL.REL.NOINC `($__internal_0_$__cuda_sm20_dblrcp_rn_slowpath_v3) ;  /* 0x0000001800b47944 */ /* 0x000fea0003c00000 */
[----:B------:R-:W-:Y:S01]  /*0840*/  MOV R22, R4 ;  /* 0x0000000400167202 */ /* 0x000fe20000000f00 */
[----:B------:R-:W-:-:S07]  /*0850*/  IMAD.MOV.U32 R23, RZ, RZ, R0 ;  /* 0x000000ffff177224 */ /* 0x000fce00078e0000 */
.L_x_25:
[----:B------:R-:W-:Y:S05]  /*0860*/  BSYNC.RECONVERGENT B1 ;  /* 0x0000000000017941 */ /* 0x000fea0003800200 */
.L_x_24:
[----:B------:R-:W0:Y:S01]  /*0870*/  LDC.64 R4, c[0x0][0x388] ;  /* 0x0000e200ff047b82 */ /* 0x000e220000000a00 */
[-C--:B------:R-:W-:Y:S02]  /*0880*/  DMUL R20, R14, R32.reuse ;  /* 0x000000200e147228 */ /* 0x080fe40000000000 */
[----:B------:R-:W-:-:S06]  /*0890*/  DMUL R32, R12, R32 ;  /* 0x000000200c207228 */ /* 0x000fcc0000000000 */
[-C--:B------:R-:W-:Y:S02]  /*08a0*/  DFMA R20, R12, R34.reuse, R20 ;  /* 0x000000220c14722b */ /* 0x080fe40000000014 */
[----:B------:R-:W-:-:S06]  /*08b0*/  DFMA R32, R14, R34, -R32 ;  /* 0x000000220e20722b */ /* 0x000fcc0000000820 */
[-C--:B------:R-:W-:Y:S02]  /*08c0*/  DFMA R8, R20, R22.reuse, R8 ;  /* 0x000000161408722b */ /* 0x080fe40000000008 */
[----:B------:R-:W-:Y:S01]  /*08d0*/  DFMA R10, R32, R22, R10 ;  /* 0x00000016200a722b */ /* 0x000fe2000000000a */
[----:B0-----:R-:W-:-:S06]  /*08e0*/  IMAD.WIDE.U32 R32, R6, 0x10, R4 ;  /* 0x0000001006207825 */ /* 0x001fcc00078e0004 */
[----:B------:R0:W-:Y:S04]  /*08f0*/  STG.E.128 desc[UR8][R32.64], R8 ;  /* 0x0000000820007986 */ /* 0x0001e8000c101d08 */
[----:B------:R0:W5:Y:S01]  /*0900*/  LDG.E.128 R12, desc[UR8][R24.64+-0x10] ;  /* 0xfffff008180c7981 */ /* 0x000162000c1e1d00 */
[C---:B------:R-:W-:Y:S01]  /*0910*/  DMUL R4, R30.reuse, R18 ;  /* 0x000000121e047228 */ /* 0x040fe20000000000 */
[----:B------:R-:W-:Y:S01]  /*0920*/  BSSY.RECONVERGENT B1, `(.L_x_26) ;  /* 0x0000016000017945 */ /* 0x000fe20003800200 */
[----:B------:R-:W-:-:S06]  /*0930*/  DMUL R20, R30, R16 ;  /* 0x000000101e147228 */ /* 0x000fcc0000000000 */
[C---:B------:R-:W-:Y:S02]  /*0940*/  DFMA R30, R28.reuse, R16, -R4 ;  /* 0x000000101c1e722b */ /* 0x040fe40000000804 */
[----:B------:R-:W-:-:S08]  /*0950*/  DFMA R28, R28, R18, R20 ;  /* 0x000000121c1c722b */ /* 0x000fd00000000014 */
[----:B------:R-:W-:-:S06]  /*0960*/  DADD R20, |R30|, |R28| ;  /* 0x000000001e147229 */ /* 0x000fcc000000061c */
[----:B------:R-:W1:Y:S04]  /*0970*/  MUFU.RCP64H R5, R21 ;  /* 0x0000001500057308 */ /* 0x000e680000001800 */
[----:B------:R-:W-:-:S05]  /*0980*/  VIADD R4, R21, 0x300402 ;  /* 0x0030040215047836 */ /* 0x000fca0000000000 */
[----:B------:R-:W-:Y:S01]  /*0990*/  FSETP.GEU.AND P0, PT, |R4|, 5.8789094863358348022e-39, PT ;  /* 0x004004020400780b */ /* 0x000fe20003f0e200 */
[----:B-1----:R-:W-:-:S08]  /*09a0*/  DFMA R22, -R20, R4, 1 ;  /* 0x3ff000001416742b */ /* 0x002fd00000000104 */
[----:B------:R-:W-:-:S08]  /*09b0*/  DFMA R22, R22, R22, R22 ;  /* 0x000000161616722b */ /* 0x000fd00000000016 */
[----:B------:R-:W-:-:S08]  /*09c0*/  DFMA R22, R4, R22, R4 ;  /* 0x000000160416722b */ /* 0x000fd00000000004 */
        /* <DEDUP_REMOVED lines=11> */
.L_x_27:
[----:B------:R-:W-:Y:S05]  /*0a80*/  BSYNC.RECONVERGENT B1 ;  /* 0x0000000000017941 */ /* 0x000fea0003800200 */
.L_x_26:
[-C--:B------:R-:W-:Y:S01]  /*0a90*/  DMUL R34, R28, R22.reuse ;  /* 0x000000161c227228 */ /* 0x080fe20000000000 */
[----:B------:R-:W-:Y:S01]  /*0aa0*/  BSSY.RECONVERGENT B1, `(.L_x_28) ;  /* 0x0000016000017945 */ /* 0x000fe20003800200 */
[-C--:B------:R-:W-:Y:S02]  /*0ab0*/  DMUL R36, R30, R22.reuse ;  /* 0x000000161e247228 */ /* 0x080fe40000000000 */
        /* <DEDUP_REMOVED lines=19> */
[----:B------:R-:W-:-:S07]  /*0bf0*/  MOV R5, R0 ;  /* 0x0000000000057202 */ /* 0x000fce0000000f00 */
.L_x_29:
[----:B------:R-:W-:Y:S05]  /*0c00*/  BSYNC.RECONVERGENT B1 ;  /* 0x0000000000017941 */ /* 0x000fea0003800200 */
.L_x_28:
[-C--:B------:R-:W-:Y:S02]  /*0c10*/  DMUL R20, R14, R34.reuse ;  /* 0x000000220e147228 */ /* 0x080fe40000000000 */
[----:B------:R-:W-:-:S06]  /*0c20*/  DMUL R34, R12, R34 ;  /* 0x000000220c227228 */ /* 0x000fcc0000000000 */
[-C--:B------:R-:W-:Y:S02]  /*0c30*/  DFMA R20, R12, R36.reuse, R20 ;  /* 0x000000240c14722b */ /* 0x080fe40000000014 */
[----:B------:R-:W-:-:S06]  /*0c40*/  DFMA R34, R14, R36, -R34 ;  /* 0x000000240e22722b */ /* 0x000fcc0000000822 */
[-C--:B------:R-:W-:Y:S02]  /*0c50*/  DFMA R8, R20, R4.reuse, R8 ;  /* 0x000000041408722b */ /* 0x080fe40000000008 */
[----:B------:R-:W-:-:S07]  /*0c60*/  DFMA R10, R34, R4, R10 ;  /* 0x00000004220a722b */ /* 0x000fce000000000a */
        /* <DEDUP_REMOVED lines=19> */
[----:B------:R-:W-:Y:S01]  /*0da0*/  MOV R3, 0xde0 ;  /* 0x00000de000037802 */ /* 0x000fe20000000f00 */
[----:B------:R-:W-:Y:S01]  /*0db0*/  IMAD.MOV.U32 R4, RZ, RZ, R21 ;  /* 0x000000ffff047224 */ /* 0x000fe200078e0015 */
[----:B------:R-:W-:-:S07]  /*0dc0*/  IADD3 R0, PT, PT, R0, -0x100000, RZ ;  /* 0xfff0000000007810 */ /* 0x000fce0007ffe0ff */
[----:B-----5:R-:W-:Y:S05]  /*0dd0*/  CALL.REL.NOINC `($__internal_0_$__cuda_sm20_dblrcp_rn_slowpath_v3) ;  /* 0x00000014004c7944 */ /* 0x020fea0003c00000 */
[----:B------:R-:W-:Y:S02]  /*0de0*/  IMAD.MOV.U32 R22, RZ, RZ, R4 ;  /* 0x000000ffff167224 */ /* 0x000fe400078e0004 */
[----:B------:R-:W-:-:S07]  /*0df0*/  IMAD.MOV.U32 R23, RZ, RZ, R0 ;  /* 0x000000ffff177224 */ /* 0x000fce00078e0000 */
.L_x_31:
[----:B------:R-:W-:Y:S05]  /*0e00*/  BSYNC.RECONVERGENT B1 ;  /* 0x0000000000017941 */ /* 0x000fea0003800200 */
.L_x_30:
        /* <DEDUP_REMOVED lines=8> */
[----:B------:R-:W-:-:S05]  /*0e90*/  VIADD R4, R21, 0x300402 ;  /* 0x0030040215047836 */ /* 0x000fca0000000000 */
[----:B------:R-:W-:Y:S01]  /*0ea0*/  FSETP.GEU.AND P0, PT, |R4|, 5.8789094863358348022e-39, PT ;  /* 0x004004020400780b */ /* 0x000fe20003f0e200 */
        /* <DEDUP_REMOVED lines=8> */
[----:B------:R-:W-:Y:S02]  /*0f30*/  MOV R5, R20 ;  /* 0x0000001400057202 */ /* 0x000fe40000000f00 */
[----:B------:R-:W-:Y:S01]  /*0f40*/  MOV R3, 0xf70 ;  /* 0x00000f7000037802 */ /* 0x000fe20000000f00 */
[----:B------:R-:W-:-:S07]  /*0f50*/  VIADD R0, R0, 0xfff00000 ;  /* 0xfff0000000007836 */ /* 0x000fce0000000000 */
[----:B------:R-:W-:Y:S05]  /*0f60*/  CALL.REL.NOINC `($__internal_0_$__cuda_sm20_dblrcp_rn_slowpath_v3) ;  /* 0x0000001000e87944 */ /* 0x000fea0003c00000 */
[----:B------:R-:W-:-:S07]  /*0f70*/  IMAD.MOV.U32 R5, RZ, RZ, R0 ;  /* 0x000000ffff057224 */ /* 0x000fce00078e0000 */
.L_x_33:
[----:B------:R-:W-:Y:S05]  /*0f80*/  BSYNC.RECONVERGENT B1 ;  /* 0x0000000000017941 */ /* 0x000fea0003800200 */
.L_x_32:
        /* <DEDUP_REMOVED lines=15> */
[----:B------:R-:W-:-:S04]  /*1080*/  IADD3 R4, PT, PT, R21, 0x300402, RZ ;  /* 0x0030040215047810 */ /* 0x000fc80007ffe0ff */
[----:B------:R-:W-:Y:S02]  /*1090*/  FSETP.GEU.AND P0, PT, |R4|, 5.8789094863358348022e-39, PT ;  /* 0x004004020400780b */ /* 0x000fe40003f0e200 */
        /* <DEDUP_REMOVED lines=9> */
[----:B------:R-:W-:Y:S02]  /*1130*/  IMAD.MOV.U32 R4, RZ, RZ, R21 ;  /* 0x000000ffff047224 */ /* 0x000fe400078e0015 */
[----:B------:R-:W-:-:S07]  /*1140*/  VIADD R0, R0, 0xfff00000 ;  /* 0xfff0000000007836 */ /* 0x000fce0000000000 */
[----:B-----5:R-:W-:Y:S05]  /*1150*/  CALL.REL.NOINC `($__internal_0_$__cuda_sm20_dblrcp_rn_slowpath_v3) ;  /* 0x00000010006c7944 */ /* 0x020fea0003c00000 */
[----:B------:R-:W-:Y:S01]  /*1160*/  MOV R22, R4 ;  /* 0x0000000400167202 */ /* 0x000fe20000000f00 */
[----:B------:R-:W-:-:S07]  /*1170*/  IMAD.MOV.U32 R23, RZ, RZ, R0 ;  /* 0x000000ffff177224 */ /* 0x000fce00078e0000 */
.L_x_35:
[----:B------:R-:W-:Y:S05]  /*1180*/  BSYNC.RECONVERGENT B1 ;  /* 0x0000000000017941 */ /* 0x000fea0003800200 */
.L_x_34:
        /* <DEDUP_REMOVED lines=23> */
.L_x_37:
[----:B------:R-:W-:Y:S05]  /*1300*/  BSYNC.RECONVERGENT B1 ;  /* 0x0000000000017941 */ /* 0x000fea0003800200 */
.L_x_36:
[-C--:B------:R-:W-:Y:S01]  /*1310*/  DMUL R20, R14, R34.reuse ;  /* 0x000000220e147228 */ /* 0x080fe20000000000 */
[----:B------:R-:W-:Y:S01]  /*1320*/  UIADD3 UR4, UPT, UPT, UR4, 0x4, URZ ;  /* 0x0000000404047890 */ /* 0x000fe2000fffe0ff */
[----:B------:R-:W-:Y:S01]  /*1330*/  DMUL R34, R12, R34 ;  /* 0x000000220c227228 */ /* 0x000fe20000000000 */
[----:B------:R-:W-:Y:S02]  /*1340*/  IADD3 R24, P0, PT, R24, 0x40, RZ ;  /* 0x0000004018187810 */ /* 0x000fe40007f1e0ff */
[----:B------:R-:W-:-:S03]  /*1350*/  UISETP.NE.AND UP0, UPT, UR4, URZ, UPT ;  /* 0x000000ff0400728c */ /* 0x000fc6000bf05270 */
[-C--:B------:R-:W-:Y:S01]  /*1360*/  DFMA R20, R12, R36.reuse, R20 ;  /* 0x000000240c14722b */ /* 0x080fe20000000014 */
[----:B------:R-:W-:Y:S01]  /*1370*/  IMAD.X R25, RZ, RZ, R25, P0 ;  /* 0x000000ffff197224 */ /* 0x000fe200000e0619 */
[----:B------:R-:W-:Y:S02]  /*1380*/  DFMA R34, R14, R36, -R34 ;  /* 0x000000240e22722b */ /* 0x000fe40000000822 */
[----:B------:R-:W-:-:S04]  /*1390*/  DMUL R12, R28, R16 ;  /* 0x000000101c0c7228 */ /* 0x000fc80000000000 */
[-C--:B------:R-:W-:Y:S02]  /*13a0*/  DFMA R8, R20, R4.reuse, R8 ;  /* 0x000000041408722b */ /* 0x080fe40000000008 */
[----:B------:R-:W-:Y:S02]  /*13b0*/  DFMA R10, R34, R4, R10 ;  /* 0x00000004220a722b */ /* 0x000fe4000000000a */
[----:B------:R-:W-:-:S05]  /*13c0*/  DMUL R4, R28, R18 ;  /* 0x000000121c047228 */ /* 0x000fca0000000000 */
[----:B------:R0:W-:Y:S03]  /*13d0*/  STG.E.128 desc[UR8][R32.64], R8 ;  /* 0x0000000820007986 */ /* 0x0001e6000c101d08 */
[C---:B------:R-:W-:Y:S02]  /*13e0*/  DFMA R28, R30.reuse, R16, -R4 ;  /* 0x000000101e1c722b */ /* 0x040fe40000000804 */
[----:B------:R-:W-:Y:S01]  /*13f0*/  DFMA R30, R30, R18, R12 ;  /* 0x000000121e1e722b */ /* 0x000fe2000000000c */
[----:B------:R-:W-:Y:S10]  /*1400*/  BRA.U UP0, `(.L_x_38) ;  /* 0xfffffff100587547 */ /* 0x000ff4000b83ffff */
.L_x_21:
[----:B------:R-:W1:Y:S02]  /*1410*/  LDCU UR4, c[0x0][0x390] ;  /* 0x00007200ff0477ac */ /* 0x000e640008000800 */
[----:B-1----:R-:W-:-:S09]  /*1420*/  ULOP3.LUT UP0, UR4, UR4, 0x3, URZ, 0xc0, !UPT ;  /* 0x0000000304047892 */ /* 0x002fd2000f80c0ff */
[----:B------:R-:W-:Y:S05]  /*1430*/  BRA.U !UP0, `(.L_x_20) ;  /* 0x0000000908d07547 */ /* 0x000fea000b800000 */
[----:B------:R-:W-:-:S09]  /*1440*/  UISETP.NE.AND UP0, UPT, UR4, 0x1, UPT ;  /* 0x000000010400788c */ /* 0x000fd2000bf05270 */
[----:B------:R-:W-:Y:S05]  /*1450*/  BRA.U !UP0, `(.L_x_39) ;  /* 0x0000000508e87547 */ /* 0x000fea000b800000 */
[----:B------:R-:W1:Y:S02]  /*1460*/  LDC.64 R6, c[0x0][0x380] ;  /* 0x0000e000ff067b82 */ /* 0x000e640000000a00 */
[----:B-1----:R-:W-:-:S05]  /*1470*/  IMAD.WIDE.U32 R6, R2, 0x10, R6 ;  /* 0x0000001002067825 */ /* 0x002fca00078e0006 */
[----:B------:R1:W5:Y:S01]  /*1480*/  LDG.E.128 R12, desc[UR8][R6.64] ;  /* 0x00000008060c7981 */ /* 0x000362000c1e1d00 */
[----:B------:R-:W-:Y:S01]  /*1490*/  DADD R20, |R30|, |R28| ;  /* 0x000000001e147229 */ /* 0x000fe2000000061c */
[----:B------:R-:W-:Y:S05]  /*14a0*/  BSSY.RECONVERGENT B1, `(.L_x_40) ;  /* 0x0000012000017945 */ /* 0x000fea0003800200 */
[----:B------:R-:W2:Y:S04]  /*14b0*/  MUFU.RCP64H R5, R21 ;  /* 0x0000001500057308 */ /* 0x000ea80000001800 */
[----:B------:R-:W-:-:S04]  /*14c0*/  IADD3 R4, PT, PT, R21, 0x300402, RZ ;  /* 0x0030040215047810 */ /* 0x000fc80007ffe0ff */
[----:B------:R-:W-:Y:S02]  /*14d0*/  FSETP.GEU.AND P0, PT, |R4|, 5.8789094863358348022e-39, PT ;  /* 0x004004020400780b */ /* 0x000fe40003f0e200 */
[----:B--2---:R-:W-:-:S08]  /*14e0*/  DFMA R22, -R20, R4, 1 ;  /* 0x3ff000001416742b */ /* 0x004fd00000000104 */
[----:B------:R-:W-:-:S08]  /*14f0*/  DFMA R22, R22, R22, R22 ;  /* 0x000000161616722b */ /* 0x000fd00000000016 */
[----:B------:R-:W-:-:S08]  /*1500*/  DFMA R22, R4, R22, R4 ;  /* 0x000000160416722b */ /* 0x000fd00000000004 */
[----:B------:R-:W-:-:S08]  /*1510*/  DFMA R34, -R20, R22, 1 ;  /* 0x3ff000001422742b */ /* 0x000fd00000000116 */
[----:B------:R-:W-:Y:S01]  /*1520*/  DFMA R34, R22, R34, R22 ;  /* 0x000000221622722b */ /* 0x000fe20000000016 */
[----:B-1----:R-:W-:Y:S10]  /*1530*/  @P0 BRA `(.L_x_41) ;  /* 0x0000000000200947 */ /* 0x002ff40003800000 */
[----:B------:R-:W-:Y:S01]  /*1540*/  LOP3.LUT R0, R21, 0x7fffffff, RZ, 0xc0, !PT ;  /* 0x7fffffff15007812 */ /* 0x000fe200078ec0ff */
[----:B------:R-:W-:Y:S01]  /*1550*/  IMAD.MOV.U32 R5, RZ, RZ, R20 ;  /* 0x000000ffff057224 */ /* 0x000fe200078e0014 */
[----:B------:R-:W-:Y:S01]  /*1560*/  MOV R3, 0x15a0 ;  /* 0x000015a000037802 */ /* 0x000fe20000000f00 */
[----:B------:R-:W-:Y:S02]  /*1570*/  IMAD.MOV.U32 R4, RZ, RZ, R21 ;  /* 0x000000ffff047224 */ /* 0x000fe400078e0015 */
[----:B------:R-:W-:-:S07]  /*1580*/  VIADD R0, R0, 0xfff00000 ;  /* 0xfff0000000007836 */ /* 0x000fce0000000000 */
[----:B0----5:R-:W-:Y:S05]  /*1590*/  CALL.REL.NOINC `($__internal_0_$__cuda_sm20_dblrcp_rn_slowpath_v3) ;  /* 0x0000000c005c7944 */ /* 0x021fea0003c00000 */
[----:B------:R-:W-:Y:S01]  /*15a0*/  MOV R34, R4 ;  /* 0x0000000400227202 */ /* 0x000fe20000000f00 */
[----:B------:R-:W-:-:S07]  /*15b0*/  IMAD.MOV.U32 R35, RZ, RZ, R0 ;  /* 0x000000ffff237224 */ /* 0x000fce00078e0000 */
.L_x_41:
[----:B------:R-:W-:Y:S05]  /*15c0*/  BSYNC.RECONVERGENT B1 ;  /* 0x0000000000017941 */ /* 0x000fea0003800200 */
.L_x_40:
[-C--:B------:R-:W-:Y:S01]  /*15d0*/  DMUL R24, R30, R34.reuse ;  /* 0x000000221e187228 */ /* 0x080fe20000000000 */
[----:B------:R-:W-:Y:S01]  /*15e0*/  BSSY.RECONVERGENT B1, `(.L_x_42) ;  /* 0x0000017000017945 */ /* 0x000fe20003800200 */
[-C--:B0-----:R-:W-:Y:S02]  /*15f0*/  DMUL R32, R28, R34.reuse ;  /* 0x000000221c207228 */ /* 0x081fe40000000000 */
        /* <DEDUP_REMOVED lines=19> */
[----:B------:R-:W-:Y:S02]  /*1730*/  IMAD.MOV.U32 R22, RZ, RZ, R4 ;  /* 0x000000ffff167224 */ /* 0x000fe400078e0004 */
[----:B------:R-:W-:-:S07]  /*1740*/  IMAD.MOV.U32 R23, RZ, RZ, R0 ;  /* 0x000000ffff177224 */ /* 0x000fce00078e0000 */
.L_x_43:
[----:B------:R-:W-:Y:S05]  /*1750*/  BSYNC.RECONVERGENT B1 ;  /* 0x0000000000017941 */ /* 0x000fea0003800200 */
.L_x_42:
[----:B------:R-:W0:Y:S01]  /*1760*/  S2R R3, SR_CTAID.X ;  /* 0x0000000000037919 */ /* 0x000e220000002500 */
[----:B------:R-:W1:Y:S01]  /*1770*/  LDC.64 R4, c[0x0][0x388] ;  /* 0x0000e200ff047b82 */ /* 0x000e620000000a00 */
[----:B------:R-:W0:Y:S01]  /*1780*/  LDCU UR4, c[0x0][0x360] ;  /* 0x00006c00ff0477ac */ /* 0x000e220008000800 */
[-C--:B------:R-:W-:Y:S01]  /*1790*/  DMUL R20, R14, R24.reuse ;  /* 0x000000180e147228 */ /* 0x080fe20000000000 */
[----:B------:R-:W0:Y:S01]  /*17a0*/  S2R R0, SR_TID.X ;  /* 0x0000000000007919 */ /* 0x000e220000002100 */
[----:B------:R-:W-:-:S06]  /*17b0*/  DMUL R24, R12, R24 ;  /* 0x000000180c187228 */ /* 0x000fcc0000000000 */
[-C--:B------:R-:W-:Y:S02]  /*17c0*/  DFMA R20, R12, R32.reuse, R20 ;  /* 0x000000200c14722b */ /* 0x080fe40000000014 */
[----:B------:R-:W-:-:S06]  /*17d0*/  DFMA R24, R14, R32, -R24 ;  /* 0x000000200e18722b */ /* 0x000fcc0000000818 */
[-C--:B------:R-:W-:Y:S02]  /*17e0*/  DFMA R8, R20, R22.reuse, R8 ;  /* 0x000000161408722b */ /* 0x080fe40000000008 */
[----:B------:R-:W-:Y:S01]  /*17f0*/  DFMA R10, R24, R22, R10 ;  /* 0x00000016180a722b */ /* 0x000fe2000000000a */
[----:B0-----:R-:W-:-:S04]  /*1800*/  IMAD R3, R3, UR4, R0 ;  /* 0x0000000403037c24 */ /* 0x001fc8000f8e0200 */
[----:B-1----:R-:W-:-:S05]  /*1810*/  IMAD.WIDE.U32 R24, R3, 0x10, R4 ;  /* 0x0000001003187825 */ /* 0x002fca00078e0004 */
        /* <DEDUP_REMOVED lines=25> */
.L_x_45:
[----:B------:R-:W-:Y:S05]  /*19b0*/  BSYNC.RECONVERGENT B1 ;  /* 0x0000000000017941 */ /* 0x000fea0003800200 */
.L_x_44:
        /* <DEDUP_REMOVED lines=22> */
[----:B------:R-:W-:-:S07]  /*1b20*/  MOV R5, R0 ;  /* 0x0000000000057202 */ /* 0x000fce0000000f00 */
.L_x_47:
[----:B------:R-:W-:Y:S05]  /*1b30*/  BSYNC.RECONVERGENT B1 ;  /* 0x0000000000017941 */ /* 0x000fea0003800200 */
.L_x_46:
[-C--:B------:R-:W-:Y:S01]  /*1b40*/  DMUL R20, R14, R6.reuse ;  /* 0x000000060e147228 */ /* 0x080fe20000000000 */
[----:B------:R-:W-:Y:S01]  /*1b50*/  VIADD R2, R2, 0x2 ;  /* 0x0000000202027836 */ /* 0x000fe20000000000 */
[----:B------:R-:W-:-:S06]  /*1b60*/  DMUL R6, R12, R6 ;  /* 0x000000060c067228 */ /* 0x000fcc0000000000 */
[-C--:B------:R-:W-:Y:S02]  /*1b70*/  DFMA R20, R12, R32.reuse, R20 ;  /* 0x000000200c14722b */ /* 0x080fe40000000014 */
[----:B------:R-:W-:-:S06]  /*1b80*/  DFMA R6, R14, R32, -R6 ;  /* 0x000000200e06722b */ /* 0x000fcc0000000806 */
[-C--:B------:R-:W-:Y:S02]  /*1b90*/  DFMA R8, R20, R4.reuse, R8 ;  /* 0x000000041408722b */ /* 0x080fe40000000008 */
[----:B------:R-:W-:Y:S02]  /*1ba0*/  DFMA R10, R6, R4, R10 ;  /* 0x00000004060a722b */ /* 0x000fe4000000000a */
[C---:B------:R-:W-:Y:S02]  /*1bb0*/  DMUL R4, R28.reuse, R18 ;  /* 0x000000121c047228 */ /* 0x040fe40000000000 */
[----:B------:R-:W-:-:S03]  /*1bc0*/  DMUL R6, R28, R16 ;  /* 0x000000101c067228 */ /* 0x000fc60000000000 */
[----:B------:R1:W-:Y:S03]  /*1bd0*/  STG.E.128 desc[UR8][R24.64], R8 ;  /* 0x0000000818007986 */ /* 0x0003e6000c101d08 */
[C---:B------:R-:W-:Y:S02]  /*1be0*/  DFMA R28, R30.reuse, R16, -R4 ;  /* 0x000000101e1c722b */ /* 0x040fe40000000804 */
[----:B------:R-:W-:-:S11]  /*1bf0*/  DFMA R30, R30, R18, R6 ;  /* 0x000000121e1e722b */ /* 0x000fd60000000006 */
.L_x_39:
[----:B------:R-:W2:Y:S02]  /*1c00*/  LDCU UR4, c[0x0][0x390] ;  /* 0x00007200ff0477ac */ /* 0x000ea40008000800 */
[----:B--2---:R-:W-:-:S04]  /*1c10*/  ULOP3.LUT UR4, UR4, 0x1, URZ, 0xc0, !UPT ;  /* 0x0000000104047892 */ /* 0x004fc8000f8ec0ff */
[----:B------:R-:W-:-:S09]  /*1c20*/  UISETP.NE.U32.AND UP0, UPT, UR4, 0x1, UPT ;  /* 0x000000010400788c */ /* 0x000fd2000bf05070 */
[----:B------:R-:W-:Y:S05]  /*1c30*/  BRA.U UP0, `(.L_x_20) ;  /* 0x0000000100d07547 */ /* 0x000fea000b800000 */
[----:B------:R-:W2:Y:S02]  /*1c40*/  LDC.64 R12, c[0x0][0x380] ;  /* 0x0000e000ff0c7b82 */ /* 0x000ea40000000a00 */
[----:B--2---:R-:W-:-:S06]  /*1c50*/  IMAD.WIDE.U32 R12, R2, 0x10, R12 ;  /* 0x00000010020c7825 */ /* 0x004fcc00078e000c */
[----:B------:R-:W5:Y:S01]  /*1c60*/  LDG.E.128 R12, desc[UR8][R12.64] ;  /* 0x000000080c0c7981 */ /* 0x000f62000c1e1d00 */
[----:B------:R-:W-:Y:S01]  /*1c70*/  DADD R16, |R28|, |R30| ;  /* 0x000000001c107229 */ /* 0x000fe2000000061e */
[----:B------:R-:W-:Y:S05]  /*1c80*/  BSSY.RECONVERGENT B1, `(.L_x_48) ;  /* 0x0000011000017945 */ /* 0x000fea0003800200 */
[----:B------:R-:W2:Y:S04]  /*1c90*/  MUFU.RCP64H R3, R17 ;  /* 0x0000001100037308 */ /* 0x000ea80000001800 */
[----:B------:R-:W-:-:S05]  /*1ca0*/  VIADD R2, R17, 0x300402 ;  /* 0x0030040211027836 */ /* 0x000fca0000000000 */
[----:B------:R-:W-:Y:S01]  /*1cb0*/  FSETP.GEU.AND P0, PT, |R2|, 5.8789094863358348022e-39, PT ;  /* 0x004004020200780b */ /* 0x000fe20003f0e200 */
[----:B--2---:R-:W-:-:S08]  /*1cc0*/  DFMA R4, -R16, R2, 1 ;  /* 0x3ff000001004742b */ /* 0x004fd00000000102 */
        /* <DEDUP_REMOVED lines=10> */
[----:B01---5:R-:W-:Y:S05]  /*1d70*/  CALL.REL.NOINC `($__internal_0_$__cuda_sm20_dblrcp_rn_slowpath_v3) ;  /* 0x0000000400647944 */ /* 0x023fea0003c00000 */
[----:B------:R-:W-:-:S07]  /*1d80*/  MOV R5, R0 ;  /* 0x0000000000057202 */ /* 0x000fce0000000f00 */
.L_x_49:
[----:B------:R-:W-:Y:S05]  /*1d90*/  BSYNC.RECONVERGENT B1 ;  /* 0x0000000000017941 */ /* 0x000fea0003800200 */
.L_x_48:
[C---:B------:R-:W-:Y:S01]  /*1da0*/  DMUL R30, R4.reuse, R30 ;  /* 0x0000001e041e7228 */ /* 0x040fe20000000000 */
[----:B------:R-:W-:Y:S01]  /*1db0*/  BSSY.RECONVERGENT B1, `(.L_x_50) ;  /* 0x0000016000017945 */ /* 0x000fe20003800200 */
[----:B------:R-:W-:Y:S02]  /*1dc0*/  DMUL R28, R4, R28 ;  /* 0x0000001c041c7228 */ /* 0x000fe40000000000 */
[-C--:B-----5:R-:W-:Y:S02]  /*1dd0*/  DMUL R12, R12, R4.reuse ;  /* 0x000000040c0c7228 */ /* 0x0a0fe40000000000 */
[----:B------:R-:W-:Y:S02]  /*1de0*/  DMUL R14, R14, R4 ;  /* 0x000000040e0e7228 */ /* 0x000fe40000000000 */
[----:B------:R-:W-:-:S08]  /*1df0*/  DMUL R2, R30, R30 ;  /* 0x0000001e1e027228 */ /* 0x000fd00000000000 */
[----:B------:R-:W-:-:S06]  /*1e00*/  DFMA R18, R28, R28, R2 ;  /* 0x0000001c1c12722b */ /* 0x000fcc0000000002 */
        /* <DEDUP_REMOVED lines=14> */
[----:B01----:R-:W-:Y:S05]  /*1ef0*/  CALL.REL.NOINC `($__internal_0_$__cuda_sm20_dblrcp_rn_slowpath_v3) ;  /* 0x0000000400047944 */ /* 0x003fea0003c00000 */
[----:B------:R-:W-:-:S07]  /*1f00*/  IMAD.MOV.U32 R5, RZ, RZ, R0 ;  /* 0x000000ffff057224 */ /* 0x000fce00078e0000 */
.L_x_51:
[----:B------:R-:W-:Y:S05]  /*1f10*/  BSYNC.RECONVERGENT B1 ;  /* 0x0000000000017941 */ /* 0x000fea0003800200 */
.L_x_50:
[-C--:B------:R-:W-:Y:S02]  /*1f20*/  DMUL R2, R14, R30.reuse ;  /* 0x0000001e0e027228 */ /* 0x080fe40000000000 */
[----:B------:R-:W-:-:S06]  /*1f30*/  DMUL R30, R12, R30 ;  /* 0x0000001e0c1e7228 */ /* 0x000fcc0000000000 */
[-C--:B------:R-:W-:Y:S02]  /*1f40*/  DFMA R2, R12, R28.reuse, R2 ;  /* 0x0000001c0c02722b */ /* 0x080fe40000000002 */
[----:B------:R-:W-:-:S06]  /*1f50*/  DFMA R30, R14, R28, -R30 ;  /* 0x0000001c0e1e722b */ /* 0x000fcc000000081e */
[-C--:B01----:R-:W-:Y:S02]  /*1f60*/  DFMA R8, R2, R4.reuse, R8 ;  /* 0x000000040208722b */ /* 0x083fe40000000008 */
[----:B------:R-:W-:-:S11]  /*1f70*/  DFMA R10, R30, R4, R10 ;  /* 0x000000041e0a722b */ /* 0x000fd6000000000a */
.L_x_20:
[----:B------:R-:W2:Y:S02]  /*1f80*/  LDCU UR4, c[0x0][0x390] ;  /* 0x00007200ff0477ac */ /* 0x000ea40008000800 */
[----:B--2---:R-:W2:Y:S02]  /*1f90*/  I2F.F64 R12, UR4 ;  /* 0x00000004000c7d12 */ /* 0x004ea40008201c00 */
[----:B--2---:R-:W-:-:S06]  /*1fa0*/  DADD R14, -RZ, |R12| ;  /* 0x00000000ff0e7229 */ /* 0x004fcc000000050c */
[----:B------:R-:W2:Y:S04]  /*1fb0*/  MUFU.RCP64H R3, R15 ;  /* 0x0000000f00037308 */ /* 0x000ea80000001800 */
[----:B------:R-:W-:-:S04]  /*1fc0*/  IADD3 R2, PT, PT, R15, 0x300402, RZ ;  /* 0x003004020f027810 */ /* 0x000fc80007ffe0ff */
[----:B------:R-:W-:Y:S02]  /*1fd0*/  FSETP.GEU.AND P0, PT, |R2|, 5.8789094863358348022e-39, PT ;  /* 0x004004020200780b */ /* 0x000fe40003f0e200 */
[----:B--2---:R-:W-:-:S08]  /*1fe0*/  DFMA R4, -|R12|, R2, 1 ;  /* 0x3ff000000c04742b */ /* 0x004fd00000000302 */
[----:B------:R-:W-:-:S08]  /*1ff0*/  DFMA R4, R4, R4, R4 ;  /* 0x000000040404722b */ /* 0x000fd00000000004 */
[----:B------:R-:W-:-:S08]  /*2000*/  DFMA R4, R2, R4, R2 ;  /* 0x000000040204722b */ /* 0x000fd00000000002 */
[----:B------:R-:W-:-:S08]  /*2010*/  DFMA R6, -|R12|, R4, 1 ;  /* 0x3ff000000c06742b */ /* 0x000fd00000000304 */
[----:B------:R-:W-:Y:S01]  /*2020*/  DFMA R4, R4, R6, R4 ;  /* 0x000000060404722b */ /* 0x000fe20000000004 */
[----:B------:R-:W-:Y:S10]  /*2030*/  @P0 BRA `(.L_x_52) ;  /* 0x00000000001c0947 */ /* 0x000ff40003800000 */
[----:B------:R-:W-:Y:S01]  /*2040*/  LOP3.LUT R0, R15, 0x7fffffff, RZ, 0xc0, !PT ;  /* 0x7fffffff0f007812 */ /* 0x000fe200078ec0ff */
[----:B------:R-:W-:Y:S01]  /*2050*/  IMAD.MOV.U32 R5, RZ, RZ, R14 ;  /* 0x000000ffff057224 */ /* 0x000fe200078e000e */
[----:B------:R-:W-:Y:S01]  /*2060*/  MOV R3, 0x20a0 ;  /* 0x000020a000037802 */ /* 0x000fe20000000f00 */
[----:B------:R-:W-:Y:S01]  /*2070*/  IMAD.MOV.U32 R4, RZ, RZ, R15 ;  /* 0x000000ffff047224 */ /* 0x000fe200078e000f */
[----:B------:R-:W-:-:S07]  /*2080*/  IADD3 R0, PT, PT, R0, -0x100000, RZ ;  /* 0xfff0000000007810 */ /* 0x000fce0007ffe0ff */
[----:B01---5:R-:W-:Y:S05]  /*2090*/  CALL.REL.NOINC `($__internal_0_$__cuda_sm20_dblrcp_rn_slowpath_v3) ;  /* 0x00000000009c7944 */ /* 0x023fea0003c00000 */
[----:B------:R-:W-:-:S07]  /*20a0*/  IMAD.MOV.U32 R5, RZ, RZ, R0 ;  /* 0x000000ffff057224 */ /* 0x000fce00078e0000 */
.L_x_52:
[-C--:B------:R-:W-:Y:S01]  /*20b0*/  DMUL R6, RZ, R4.reuse ;  /* 0x00000004ff067228 */ /* 0x080fe20000000000 */
[----:B------:R-:W-:Y:S01]  /*20c0*/  BSSY.RECONVERGENT B1, `(.L_x_53) ;  /* 0x0000016000017945 */ /* 0x000fe20003800200 */
[----:B------:R-:W-:Y:S02]  /*20d0*/  DMUL R12, R12, R4 ;  /* 0x000000040c0c7228 */ /* 0x000fe40000000000 */
[C---:B01---5:R-:W-:Y:S02]  /*20e0*/  DMUL R8, R4.reuse, R8 ;  /* 0x0000000804087228 */ /* 0x063fe40000000000 */
        /* <DEDUP_REMOVED lines=19> */
.L_x_54:
[----:B------:R-:W-:Y:S05]  /*2220*/  BSYNC.RECONVERGENT B1 ;  /* 0x0000000000017941 */ /* 0x000fea0003800200 */
.L_x_53:
        /* <DEDUP_REMOVED lines=8> */
[-C--:B------:R-:W-:Y:S02]  /*22b0*/  DMUL R8, R2, R4.reuse ;  /* 0x0000000402087228 */ /* 0x080fe40000000000 */
[----:B------:R-:W-:Y:S01]  /*22c0*/  DMUL R10, R10, R4 ;  /* 0x000000040a0a7228 */ /* 0x000fe20000000000 */
[----:B0-----:R-:W-:-:S04]  /*22d0*/  IMAD R7, R0, UR4, R17 ;  /* 0x0000000400077c24 */ /* 0x001fc8000f8e0211 */
[----:B-1----:R-:W-:-:S05]  /*22e0*/  IMAD.WIDE.U32 R2, R7, 0x10, R14 ;  /* 0x0000001007027825 */ /* 0x002fca00078e000e */
[----:B------:R-:W-:Y:S01]  /*22f0*/  STG.E.128 desc[UR8][R2.64], R8 ;  /* 0x0000000802007986 */ /* 0x000fe2000c101d08 */
[----:B------:R-:W-:Y:S05]  /*2300*/  EXIT ;  /* 0x000000000000794d */ /* 0x000fea0003800000 */
        .weak           $__internal_0_$__cuda_sm20_dblrcp_rn_slowpath_v3
        .type           $__internal_0_$__cuda_sm20_dblrcp_rn_slowpath_v3,@function
        .size           $__internal_0_$__cuda_sm20_dblrcp_rn_slowpath_v3,(.L_x_72 - $__internal_0_$__cuda_sm20_dblrcp_rn_slowpath_v3)
$__internal_0_$__cuda_sm20_dblrcp_rn_slowpath_v3:
[----:B------:R-:W-:Y:S01]  /*2310*/  IMAD.MOV.U32 R20, RZ, RZ, R5 ;  /* 0x000000ffff147224 */ /* 0x000fe200078e0005 */
[----:B------:R-:W-:Y:S01]  /*2320*/  BSSY.RECONVERGENT B0, `(.L_x_55) ;  /* 0x0000026000007945 */ /* 0x000fe20003800200 */
[----:B------:R-:W-:-:S06]  /*2330*/  IMAD.MOV.U32 R21, RZ, RZ, R4 ;  /* 0x000000ffff157224 */ /* 0x000fcc00078e0004 */
[----:B------:R-:W-:-:S14]  /*2340*/  DSETP.GTU.AND P0, PT, |R20|, +INF , PT ;  /* 0x7ff000001400742a */ /* 0x000fdc0003f0c200 */
[----:B------:R-:W-:Y:S05]  /*2350*/  @P0 BRA `(.L_x_56) ;  /* 0x0000000000800947 */ /* 0x000fea0003800000 */
[----:B------:R-:W-:-:S04]  /*2360*/  LOP3.LUT R4, R4, 0x7fffffff, RZ, 0xc0, !PT ;  /* 0x7fffffff04047812 */ /* 0x000fc800078ec0ff */
[----:B------:R-:W-:-:S04]  /*2370*/  IADD3 R5, PT, PT, R4, -0x1, RZ ;  /* 0xffffffff04057810 */ /* 0x000fc80007ffe0ff */
[----:B------:R-:W-:-:S13]  /*2380*/  ISETP.GE.U32.AND P0, PT, R5, 0x7fefffff, PT ;  /* 0x7fefffff0500780c */ /* 0x000fda0003f06070 */
[----:B------:R-:W-:Y:S01]  /*2390*/  @P0 LOP3.LUT R23, R21, 0x7ff00000, RZ, 0x3c, !PT ;  /* 0x7ff0000015170812 */ /* 0x000fe200078e3cff */
[----:B------:R-:W-:Y:S01]  /*23a0*/  @P0 IMAD.MOV.U32 R22, RZ, RZ, RZ ;  /* 0x000000ffff160224 */ /* 0x000fe200078e00ff */
[----:B------:R-:W-:Y:S06]  /*23b0*/  @P0 BRA `(.L_x_57) ;  /* 0x0000000000700947 */ /* 0x000fec0003800000 */
[----:B------:R-:W-:-:S13]  /*23c0*/  ISETP.GE.U32.AND P0, PT, R4, 0x1000001, PT ;  /* 0x010000010400780c */ /* 0x000fda0003f06070 */
[----:B------:R-:W-:Y:S05]  /*23d0*/  @!P0 BRA `(.L_x_58) ;  /* 0x0000000000388947 */ /* 0x000fea0003800000 */
[----:B------:R-:W-:Y:S01]  /*23e0*/  VIADD R23, R21, 0xc0200000 ;  /* 0xc020000015177836 */ /* 0x000fe20000000000 */
[----:B------:R-:W-:Y:S01]  /*23f0*/  MOV R4, R0 ;  /* 0x0000000000047202 */ /* 0x000fe20000000f00 */
[----:B------:R-:W-:Y:S02]  /*2400*/  IMAD.MOV.U32 R22, RZ, RZ, R20 ;  /* 0x000000ffff167224 */ /* 0x000fe400078e0014 */
[----:B------:R-:W0:Y:S04]  /*2410*/  MUFU.RCP64H R5, R23 ;  /* 0x0000001700057308 */ /* 0x000e280000001800 */
[----:B0-----:R-:W-:-:S08]  /*2420*/  DFMA R26, -R22, R4, 1 ;  /* 0x3ff00000161a742b */ /* 0x001fd00000000104 */
[----:B------:R-:W-:-:S08]  /*2430*/  DFMA R26, R26, R26, R26 ;  /* 0x0000001a1a1a722b */ /* 0x000fd0000000001a */
[----:B------:R-:W-:-:S08]  /*2440*/  DFMA R26, R4, R26, R4 ;  /* 0x0000001a041a722b */ /* 0x000fd00000000004 */
[----:B------:R-:W-:-:S08]  /*2450*/  DFMA R22, -R22, R26, 1 ;  /* 0x3ff000001616742b */ /* 0x000fd0000000011a */
[----:B------:R-:W-:-:S08]  /*2460*/  DFMA R22, R26, R22, R26 ;  /* 0x000000161a16722b */ /* 0x000fd0000000001a */
[----:B------:R-:W-:-:S08]  /*2470*/  DMUL R22, R22, 2.2250738585072013831e-308 ;  /* 0x0010000016167828 */ /* 0x000fd00000000000 */
[----:B------:R-:W-:-:S08]  /*2480*/  DFMA R4, -R20, R22, 1 ;  /* 0x3ff000001404742b */ /* 0x000fd00000000116 */
[----:B------:R-:W-:-:S08]  /*2490*/  DFMA R4, R4, R4, R4 ;  /* 0x000000040404722b */ /* 0x000fd00000000004 */
[----:B------:R-:W-:Y:S01]  /*24a0*/  DFMA R22, R22, R4, R22 ;  /* 0x000000041616722b */ /* 0x000fe20000000016 */
[----:B------:R-:W-:Y:S10]  /*24b0*/  BRA `(.L_x_57) ;  /* 0x0000000000307947 */ /* 0x000ff40003800000 */
.L_x_58:
[----:B------:R-:W-:Y:S01]  /*24c0*/  DMUL R20, R20, 8.11296384146066816958e+31 ;  /* 0x4690000014147828 */ /* 0x000fe20000000000 */
[----:B------:R-:W-:-:S05]  /*24d0*/  IMAD.MOV.U32 R4, RZ, RZ, R0 ;  /* 0x000000ffff047224 */ /* 0x000fca00078e0000 */
[----:B------:R-:W0:Y:S02]  /*24e0*/  MUFU.RCP64H R5, R21 ;  /* 0x0000001500057308 */ /* 0x000e240000001800 */
[----:B0-----:R-:W-:-:S08]  /*24f0*/  DFMA R22, -R20, R4, 1 ;  /* 0x3ff000001416742b */ /* 0x001fd00000000104 */
[----:B------:R-:W-:-:S08]  /*2500*/  DFMA R22, R22, R22, R22 ;  /* 0x000000161616722b */ /* 0x000fd00000000016 */
[----:B------:R-:W-:-:S08]  /*2510*/  DFMA R22, R4, R22, R4 ;  /* 0x000000160416722b */ /* 0x000fd00000000004 */
[----:B------:R-:W-:-:S08]  /*2520*/  DFMA R20, -R20, R22, 1 ;  /* 0x3ff000001414742b */ /* 0x000fd00000000116 */
[----:B------:R-:W-:-:S08]  /*2530*/  DFMA R20, R22, R20, R22 ;  /* 0x000000141614722b */ /* 0x000fd00000000016 */
[----:B------:R-:W-:Y:S01]  /*2540*/  DMUL R22, R20, 8.11296384146066816958e+31 ;  /* 0x4690000014167828 */ /* 0x000fe20000000000 */
[----:B------:R-:W-:Y:S10]  /*2550*/  BRA `(.L_x_57) ;  /* 0x0000000000087947 */ /* 0x000ff40003800000 */
.L_x_56:
[----:B------:R-:W-:Y:S02]  /*2560*/  LOP3.LUT R23, R21, 0x80000, RZ, 0xfc, !PT ;  /* 0x0008000015177812 */ /* 0x000fe400078efcff */
[----:B------:R-:W-:-:S07]  /*2570*/  MOV R22, R20 ;  /* 0x0000001400167202 */ /* 0x000fce0000000f00 */
.L_x_57:
[----:B------:R-:W-:Y:S05]  /*2580*/  BSYNC.RECONVERGENT B0 ;  /* 0x0000000000007941 */ /* 0x000fea0003800200 */
.L_x_55:
[----:B------:R-:W-:Y:S01]  /*2590*/  MOV R20, R3 ;  /* 0x0000000300147202 */ /* 0x000fe20000000f00 */
[----:B------:R-:W-:Y:S02]  /*25a0*/  IMAD.MOV.U32 R21, RZ, RZ, 0x0 ;  /* 0x00000000ff157424 */ /* 0x000fe400078e00ff */
[----:B------:R-:W-:Y:S02]  /*25b0*/  IMAD.MOV.U32 R4, RZ, RZ, R22 ;  /* 0x000000ffff047224 */ /* 0x000fe400078e0016 */
[----:B------:R-:W-:Y:S01]  /*25c0*/  IMAD.MOV.U32 R0, RZ, RZ, R23 ;  /* 0x000000ffff007224 */ /* 0x000fe200078e0017 */
[----:B------:R-:W-:Y:S06]  /*25d0*/  RET.REL.NODEC R20 `(_Z4ifftP7double2S0_iS_) ;  /* 0xffffffd814887950 */ /* 0x000fec0003c3ffff */
.L_x_59:
        /* <DEDUP_REMOVED lines=10> */
.L_x_72:


//--------------------- .text._Z3fftP7double2S0_iS_ --------------------------
	.section	.text._Z3fftP7double2S0_iS_,"ax",@progbits
	.align	128
        .global         _Z3fftP7double2S0_iS_
        .type           _Z3fftP7double2S0_iS_,@function
        .size           _Z3fftP7double2S0_iS_,(.L_x_75 - _Z3fftP7double2S0_iS_)
        .other          _Z3fftP7double2S0_iS_,@"STO_CUDA_ENTRY STV_DEFAULT"
_Z3fftP7double2S0_iS_:
.text._Z3fftP7double2S0_iS_:
        /* <DEDUP_REMOVED lines=15> */
[----:B------:R-:W-:Y:S02]  /*00f0*/  LOP3.LUT R2, R6, 0x3, RZ, 0xc0, !PT ;  /* 0x0000000306027812 */ /* 0x000fe400078ec0ff */
[----:B------:R-:W-:Y:S01]  /*0100*/  CS2R R22, SRZ ;  /* 0x0000000000167805 */ /* 0x000fe2000001ff00 */
[----:B------:R-:W-:Y:S01]  /*0110*/  IMAD.MOV.U32 R20, RZ, RZ, 0x0 ;  /* 0x00000000ff147424 */ /* 0x000fe200078e00ff */
[----:B------:R-:W-:Y:S01]  /*0120*/  ISETP.NE.AND P1, PT, R2, RZ, PT ;  /* 0x000000ff0200720c */ /* 0x000fe20003f25270 */
[----:B------:R-:W-:-:S06]  /*0130*/  IMAD.MOV.U32 R21, RZ, RZ, 0x3ff00000 ;  /* 0x3ff00000ff157424 */ /* 0x000fcc00078e00ff */
[----:B------:R-:W-:Y:S06]  /*0140*/  @!P0 BRA `(.L_x_63) ;  /* 0x0000000000608947 */ /* 0x000fec0003800000 */
[----:B------:R-:W-:Y:S02]  /*0150*/  LOP3.LUT R0, R6, 0x7ffffffc, RZ, 0xc0, !PT ;  /* 0x7ffffffc06007812 */ /* 0x000fe400078ec0ff */
[----:B------:R-:W-:Y:S01]  /*0160*/  CS2R R22, SRZ ;  /* 0x0000000000167805 */ /* 0x000fe2000001ff00 */
[----:B------:R-:W-:Y:S02]  /*0170*/  IMAD.MOV.U32 R20, RZ, RZ, 0x0 ;  /* 0x00000000ff147424 */ /* 0x000fe400078e00ff */
[----:B------:R-:W-:Y:S01]  /*0180*/  IMAD.MOV.U32 R21, RZ, RZ, 0x3ff00000 ;  /* 0x3ff00000ff157424 */ /* 0x000fe200078e00ff */
[----:B------:R-:W-:-:S07]  /*0190*/  IADD3 R0, PT, PT, -R0, RZ, RZ ;  /* 0x000000ff00007210 */ /* 0x000fce0007ffe1ff */
.L_x_64:
[C---:B------:R-:W-:Y:S01]  /*01a0*/  DMUL R4, R22.reuse, UR8 ;  /* 0x0000000816047c28 */ /* 0x040fe20008000000 */
[----:B------:R-:W-:Y:S01]  /*01b0*/  VIADD R0, R0, 0x4 ;  /* 0x0000000400007836 */ /* 0x000fe20000000000 */
[----:B------:R-:W-:-:S04]  /*01c0*/  DMUL R22, R22, UR10 ;  /* 0x0000000a16167c28 */ /* 0x000fc80008000000 */
[----:B------:R-:W-:Y:S02]  /*01d0*/  ISETP.NE.AND P0, PT, R0, RZ, PT ;  /* 0x000000ff0000720c */ /* 0x000fe40003f05270 */
        /* <DEDUP_REMOVED lines=15> */
.L_x_63:
[----:B------:R-:W-:Y:S05]  /*02d0*/  BSYNC.RECONVERGENT B1 ;  /* 0x0000000000017941 */ /* 0x000fea0003800200 */
.L_x_62:
[----:B------:R-:W-:Y:S05]  /*02e0*/  @!P1 BRA `(.L_x_61) ;  /* 0x0000000000389947 */ /* 0x000fea0003800000 */
[----:B------:R-:W-:Y:S01]  /*02f0*/  BSSY.RECONVERGENT B1, `(.L_x_65) ;  /* 0x000000b000017945 */ /* 0x000fe20003800200 */
[----:B------:R-:W-:-:S07]  /*0300*/  IMAD.MOV R0, RZ, RZ, -R2 ;  /* 0x000000ffff007224 */ /* 0x000fce00078e0a02 */
.L_x_66:
[----:B------:R-:W-:Y:S01]  /*0310*/  VIADD R0, R0, 0x1 ;  /* 0x0000000100007836 */ /* 0x000fe20000000000 */
[C---:B------:R-:W-:Y:S02]  /*0320*/  DMUL R2, R22.reuse, UR14 ;  /* 0x0000000e16027c28 */ /* 0x040fe40008000000 */
[----:B------:R-:W-:Y:S02]  /*0330*/  DMUL R22, R22, UR12 ;  /* 0x0000000c16167c28 */ /* 0x000fe40008000000 */
[----:B------:R-:W-:-:S04]  /*0340*/  ISETP.NE.AND P0, PT, R0, RZ, PT ;  /* 0x000000ff0000720c */ /* 0x000fc80003f05270 */
[C---:B------:R-:W-:Y:S02]  /*0350*/  DFMA R2, R20.reuse, UR12, -R2 ;  /* 0x0000000c14027c2b */ /* 0x040fe40008000802 */
[----:B------:R-:W-:-:S08]  /*0360*/  DFMA R22, R20, UR14, R22 ;  /* 0x0000000e14167c2b */ /* 0x000fd00008000016 */
[----:B------:R-:W-:Y:S02]  /*0370*/  IMAD.MOV.U32 R20, RZ, RZ, R2 ;  /* 0x000000ffff147224 */ /* 0x000fe400078e0002 */
[----:B------:R-:W-:Y:S01]  /*0380*/  IMAD.MOV.U32 R21, RZ, RZ, R3 ;  /* 0x000000ffff157224 */ /* 0x000fe200078e0003 */
[----:B------:R-:W-:Y:S06]  /*0390*/  @P0 BRA `(.L_x_66) ;  /* 0xfffffffc00dc0947 */ /* 0x000fec000383ffff */
[----:B------:R-:W-:Y:S05]  /*03a0*/  BSYNC.RECONVERGENT B1 ;  /* 0x0000000000017941 */ /* 0x000fea0003800200 */
.L_x_65:
[----:B------:R-:W-:Y:S01]  /*03b0*/  MOV R20, R2 ;  /* 0x0000000200147202 */ /* 0x000fe20000000f00 */
[----:B------:R-:W-:-:S07]  /*03c0*/  IMAD.MOV.U32 R21, RZ, RZ, R3 ;  /* 0x000000ffff157224 */ /* 0x000fce00078e0003 */
.L_x_61:
[----:B------:R-:W-:Y:S05]  /*03d0*/  BSYNC.RECONVERGENT B0 ;  /* 0x0000000000007941 */ /* 0x000fea0003800200 */
.L_x_60:
[----:B------:R-:W0:Y:S02]  /*03e0*/  LDC R0, c[0x0][0x390] ;  /* 0x0000e400ff007b82 */ /* 0x000e240000000800 */
[----:B0-----:R-:W-:-:S13]  /*03f0*/  ISETP.GE.AND P0, PT, R0, 0x1, PT ;  /* 0x000000010000780c */ /* 0x001fda0003f06270 */
[----:B------:R-:W-:Y:S05]  /*0400*/  @!P0 EXIT ;  /* 0x000000000000894d */ /* 0x000fea0003800000 */
[----:B------:R-:W0:Y:S01]  /*0410*/  LDC.64 R4, c[0x0][0x388] ;  /* 0x0000e200ff047b82 */ /* 0x000e220000000a00 */
[----:B------:R-:W1:Y:S01]  /*0420*/  LDCU.64 UR6, c[0x0][0x358] ;  /* 0x00006b00ff0677ac */ /* 0x000e620008000a00 */
[C---:B------:R-:W-:Y:S01]  /*0430*/  ISETP.GE.U32.AND P1, PT, R0.reuse, 0x8, PT ;  /* 0x000000080000780c */ /* 0x040fe20003f26070 */
[----:B------:R-:W-:Y:S01]  /*0440*/  IMAD.MOV.U32 R3, RZ, RZ, RZ ;  /* 0x000000ffff037224 */ /* 0x000fe200078e00ff */
[----:B------:R-:W-:Y:S02]  /*0450*/  LOP3.LUT R2, R0, 0x7, RZ, 0xc0, !PT ;  /* 0x0000000700027812 */ /* 0x000fe400078ec0ff */
[----:B------:R-:W-:Y:S01]  /*0460*/  CS2R R18, SRZ ;  /* 0x0000000000127805 */ /* 0x000fe2000001ff00 */
[----:B------:R-:W-:Y:S01]  /*0470*/  IMAD.MOV.U32 R16, RZ, RZ, 0x0 ;  /* 0x00000000ff107424 */ /* 0x000fe200078e00ff */
[----:B------:R-:W-:Y:S01]  /*0480*/  ISETP.NE.AND P0, PT, R2, RZ, PT ;  /* 0x000000ff0200720c */ /* 0x000fe20003f05270 */
[----:B------:R-:W-:Y:S02]  /*0490*/  IMAD.MOV.U32 R17, RZ, RZ, 0x3ff00000 ;  /* 0x3ff00000ff117424 */ /* 0x000fe400078e00ff */
[----:B0-----:R-:W-:-:S05]  /*04a0*/  IMAD.WIDE.U32 R6, R6, 0x10, R4 ;  /* 0x0000001006067825 */ /* 0x001fca00078e0004 */
[----:B-1----:R0:W5:Y:S01]  /*04b0*/  LDG.E.128 R8, desc[UR6][R6.64] ;  /* 0x0000000606087981 */ /* 0x002162000c1e1d00 */
[----:B------:R-:W-:Y:S05]  /*04c0*/  @!P1 BRA `(.L_x_67) ;  /* 0x0000000400bc9947 */ /* 0x000fea0003800000 */
[----:B------:R-:W1:Y:S01]  /*04d0*/  LDCU.64 UR4, c[0x0][0x380] ;  /* 0x00007000ff0477ac */ /* 0x000e620008000a00 */
[----:B------:R-:W-:Y:S01]  /*04e0*/  LOP3.LUT R3, R0, 0x7ffffff8, RZ, 0xc0, !PT ;  /* 0x7ffffff800037812 */ /* 0x000fe200078ec0ff */
[----:B------:R-:W-:Y:S01]  /*04f0*/  HFMA2 R16, -RZ, RZ, 0, 0 ;  /* 0x00000000ff107431 */ /* 0x000fe200000001ff */
[----:B------:R-:W-:Y:S01]  /*0500*/  CS2R R18, SRZ ;  /* 0x0000000000127805 */ /* 0x000fe2000001ff00 */
[----:B------:R-:W-:Y:S02]  /*0510*/  IMAD.MOV.U32 R17, RZ, RZ, 0x3ff00000 ;  /* 0x3ff00000ff117424 */ /* 0x000fe400078e00ff */
[----:B------:R-:W-:Y:S01]  /*0520*/  IMAD.MOV R4, RZ, RZ, -R3 ;  /* 0x000000ffff047224 */ /* 0x000fe200078e0a03 */
[----:B-1----:R-:W-:-:S04]  /*0530*/  UIADD3 UR4, UP0, UPT, UR4, 0x40, URZ ;  /* 0x0000004004047890 */ /* 0x002fc8000ff1e0ff */
[----:B------:R-:W-:Y:S02]  /*0540*/  UIADD3.X UR5, UPT, UPT, URZ, UR5, URZ, UP0, !UPT ;  /* 0x00000005ff057290 */ /* 0x000fe400087fe4ff */
[----:B------:R-:W-:-:S04]  /*0550*/  IMAD.U32 R24, RZ, RZ, UR4 ;  /* 0x00000004ff187e24 */ /* 0x000fc8000f8e00ff */
[----:B------:R-:W-:-:S07]  /*0560*/  IMAD.U32 R25, RZ, RZ, UR5 ;  /* 0x00000005ff197e24 */ /* 0x000fce000f8e00ff */
.L_x_68:
[----:B------:R-:W2:Y:S02]  /*0570*/  LDG.E.128 R12, desc[UR6][R24.64+-0x40] ;  /* 0xffffc006180c7981 */ /* 0x000ea4000c1e1d00 */
[C---:B--2---:R-:W-:Y:S02]  /*0580*/  DMUL R26, R14.reuse, R18 ;  /* 0x000000120e1a7228 */ /* 0x044fe40000000000 */
[----:B------:R-:W-:-:S06]  /*0590*/  DMUL R14, R14, R16 ;  /* 0x000000100e0e7228 */ /* 0x000fcc0000000000 */
[C---:B------:R-:W-:Y:S02]  /*05a0*/  DFMA R26, R12.reuse, R16, -R26 ;  /* 0x000000100c1a722b */ /* 0x040fe4000000081a */
[----:B------:R-:W-:-:S06]  /*05b0*/  DFMA R14, R12, R18, R14 ;  /* 0x000000120c0e722b */ /* 0x000fcc000000000e */
[----:B-1---5:R-:W-:Y:S02]  /*05c0*/  DADD R8, R26, R8 ;  /* 0x000000001a087229 */ /* 0x022fe40000000008 */
[----:B------:R-:W-:-:S07]  /*05d0*/  DADD R10, R14, R10 ;  /* 0x000000000e0a7229 */ /* 0x000fce000000000a */
[----:B------:R1:W-:Y:S04]  /*05e0*/  STG.E.128 desc[UR6][R6.64], R8 ;  /* 0x0000000806007986 */ /* 0x0003e8000c101d06 */
[----:B------:R-:W2:Y:S01]  /*05f0*/  LDG.E.128 R12, desc[UR6][R24.64+-0x30] ;  /* 0xffffd006180c7981 */ /* 0x000ea2000c1e1d00 */
[C---:B------:R-:W-:Y:S02]  /*0600*/  DMUL R26, R18.reuse, R20 ;  /* 0x00000014121a7228 */ /* 0x040fe40000000000 */
[----:B------:R-:W-:-:S06]  /*0610*/  DMUL R28, R18, R22 ;  /* 0x00000016121c7228 */ /* 0x000fcc0000000000 */
[C---:B------:R-:W-:Y:S02]  /*0620*/  DFMA R18, R16.reuse, R22, R26 ;  /* 0x000000161012722b */ /* 0x040fe4000000001a */
[----:B------:R-:W-:-:S06]  /*0630*/  DFMA R16, R16, R20, -R28 ;  /* 0x000000141010722b */ /* 0x000fcc000000081c */
[-C--:B--2---:R-:W-:Y:S02]  /*0640*/  DMUL R26, R18, R14.reuse ;  /* 0x0000000e121a7228 */ /* 0x084fe40000000000 */
[----:B------:R-:W-:-:S06]  /*0650*/  DMUL R14, R16, R14 ;  /* 0x0000000e100e7228 */ /* 0x000fcc0000000000 */
[-C--:B------:R-:W-:Y:S02]  /*0660*/  DFMA R26, R16, R12.reuse, -R26 ;  /* 0x0000000c101a722b */ /* 0x080fe4000000081a */
[----:B------:R-:W-:-:S06]  /*0670*/  DFMA R14, R18, R12, R14 ;  /* 0x0000000c120e722b */ /* 0x000fcc000000000e */
[----:B------:R-:W-:Y:S02]  /*0680*/  DADD R12, R8, R26 ;  /* 0x00000000080c7229 */ /* 0x000fe4000000001a */
[----:B------:R-:W-:-:S07]  /*0690*/  DADD R14, R10, R14 ;  /* 0x000000000a0e7229 */ /* 0x000fce000000000e */
[----:B------:R2:W-:Y:S04]  /*06a0*/  STG.E.128 desc[UR6][R6.64], R12 ;  /* 0x0000000c06007986 */ /* 0x0005e8000c101d06 */
[----:B-1----:R-:W3:Y:S01]  /*06b0*/  LDG.E.128 R8, desc[UR6][R24.64+-0x20] ;  /* 0xffffe00618087981 */ /* 0x002ee2000c1e1d00 */
[C---:B------:R-:W-:Y:S02]  /*06c0*/  DMUL R26, R18.reuse, R20 ;  /* 0x00000014121a7228 */ /* 0x040fe40000000000 */
[----:B------:R-:W-:-:S06]  /*06d0*/  DMUL R28, R18, R22 ;  /* 0x00000016121c7228 */ /* 0x000fcc0000000000 */
[C---:B------:R-:W-:Y:S02]  /*06e0*/  DFMA R18, R16.reuse, R22, R26 ;  /* 0x000000161012722b */ /* 0x040fe4000000001a */
[----:B------:R-:W-:-:S06]  /*06f0*/  DFMA R16, R16, R20, -R28 ;  /* 0x000000141010722b */ /* 0x000fcc000000081c */
[-C--:B---3--:R-:W-:Y:S02]  /*0700*/  DMUL R26, R18, R10.reuse ;  /* 0x0000000a121a7228 */ /* 0x088fe40000000000 */
[----:B------:R-:W-:-:S06]  /*0710*/  DMUL R10, R16, R10 ;  /* 0x0000000a100a7228 */ /* 0x000fcc0000000000 */
[-C--:B------:R-:W-:Y:S02]  /*0720*/  DFMA R26, R16, R8.reuse, -R26 ;  /* 0x00000008101a722b */ /* 0x080fe4000000081a */
[----:B------:R-:W-:-:S06]  /*0730*/  DFMA R10, R18, R8, R10 ;  /* 0x00000008120a722b */ /* 0x000fcc000000000a */
[----:B------:R-:W-:Y:S02]  /*0740*/  DADD R8, R12, R26 ;  /* 0x000000000c087229 */ /* 0x000fe4000000001a */
[----:B------:R-:W-:-:S07]  /*0750*/  DADD R10, R14, R10 ;  /* 0x000000000e0a7229 */ /* 0x000fce000000000a */
[----:B------:R1:W-:Y:S04]  /*0760*/  STG.E.128 desc[UR6][R6.64], R8 ;  /* 0x0000000806007986 */ /* 0x0003e8000c101d06 */
[----:B--2---:R-:W2:Y:S01]  /*0770*/  LDG.E.128 R12, desc[UR6][R24.64+-0x10] ;  /* 0xfffff006180c7981 */ /* 0x004ea2000c1e1d00 */
        /* <DEDUP_REMOVED lines=47> */
[----:B------:R3:W4:Y:S01]  /*0a70*/  LDG.E.128 R8, desc[UR6][R24.64+0x30] ;  /* 0x0000300618087981 */ /* 0x000722000c1e1d00 */
[C---:B--2---:R-:W-:Y:S01]  /*0a80*/  DMUL R12, R26.reuse, R20 ;  /* 0x000000141a0c7228 */ /* 0x044fe20000000000 */
[----:B------:R-:W-:Y:S01]  /*0a90*/  IADD3 R4, PT, PT, R4, 0x8, RZ ;  /* 0x0000000804047810 */ /* 0x000fe20007ffe0ff */
[----:B------:R-:W-:-:S03]  /*0aa0*/  DMUL R26, R26, R22 ;  /* 0x000000161a1a7228 */ /* 0x000fc60000000000 */
[----:B------:R-:W-:-:S03]  /*0ab0*/  ISETP.NE.AND P1, PT, R4, RZ, PT ;  /* 0x000000ff0400720c */ /* 0x000fc60003f25270 */
[C---:B------:R-:W-:Y:S01]  /*0ac0*/  DFMA R12, R28.reuse, R22, R12 ;  /* 0x000000161c0c722b */ /* 0x040fe2000000000c */
[----:B---3--:R-:W-:Y:S01]  /*0ad0*/  IADD3 R24, P2, PT, R24, 0x80, RZ ;  /* 0x0000008018187810 */ /* 0x008fe20007f5e0ff */
[----:B------:R-:W-:-:S04]  /*0ae0*/  DFMA R28, R28, R20, -R26 ;  /* 0x000000141c1c722b */ /* 0x000fc8000000081a */
[----:B------:R-:W-:Y:S02]  /*0af0*/  IMAD.X R25, RZ, RZ, R25, P2 ;  /* 0x000000ffff197224 */ /* 0x000fe400010e0619 */
[-C--:B----4-:R-:W-:Y:S02]  /*0b00*/  DMUL R14, R12, R10.reuse ;  /* 0x0000000a0c0e7228 */ /* 0x090fe40000000000 */
[----:B------:R-:W-:-:S06]  /*0b10*/  DMUL R10, R28, R10 ;  /* 0x0000000a1c0a7228 */ /* 0x000fcc0000000000 */
[-C--:B------:R-:W-:Y:S02]  /*0b20*/  DFMA R14, R28, R8.reuse, -R14 ;  /* 0x000000081c0e722b */ /* 0x080fe4000000080e */
[----:B------:R-:W-:-:S06]  /*0b30*/  DFMA R10, R12, R8, R10 ;  /* 0x000000080c0a722b */ /* 0x000fcc000000000a */
[----:B------:R-:W-:Y:S02]  /*0b40*/  DADD R8, R16, R14 ;  /* 0x0000000010087229 */ /* 0x000fe4000000000e */
[----:B-1----:R-:W-:Y:S02]  /*0b50*/  DMUL R16, R12, R22 ;  /* 0x000000160c107228 */ /* 0x002fe40000000000 */
[----:B------:R-:W-:Y:S02]  /*0b60*/  DADD R10, R18, R10 ;  /* 0x00000000120a7229 */ /* 0x000fe4000000000a */
[----:B------:R-:W-:-:S04]  /*0b70*/  DMUL R12, R12, R20 ;  /* 0x000000140c0c7228 */ /* 0x000fc80000000000 */
[C---:B------:R-:W-:Y:S01]  /*0b80*/  DFMA R16, R28.reuse, R20, -R16 ;  /* 0x000000141c10722b */ /* 0x040fe20000000810 */
[----:B------:R1:W-:Y:S03]  /*0b90*/  STG.E.128 desc[UR6][R6.64], R8 ;  /* 0x0000000806007986 */ /* 0x0003e6000c101d06 */
[----:B------:R-:W-:Y:S01]  /*0ba0*/  DFMA R18, R28, R22, R12 ;  /* 0x000000161c12722b */ /* 0x000fe2000000000c */
[----:B------:R-:W-:Y:S10]  /*0bb0*/  @P1 BRA `(.L_x_68) ;  /* 0xfffffff8006c1947 */ /* 0x000ff4000383ffff */
.L_x_67:
[----:B------:R-:W-:Y:S05]  /*0bc0*/  @!P0 EXIT ;  /* 0x000000000000894d */ /* 0x000fea0003800000 */
[----:B------:R-:W-:Y:S02]  /*0bd0*/  ISETP.GE.U32.AND P0, PT, R2, 0x4, PT ;  /* 0x000000040200780c */ /* 0x000fe40003f06070 */
[----:B------:R-:W-:-:S04]  /*0be0*/  LOP3.LUT R4, R0, 0x3, RZ, 0xc0, !PT ;  /* 0x0000000300047812 */ /* 0x000fc800078ec0ff */
[----:B------:R-:W-:-:S07]  /*0bf0*/  ISETP.NE.AND P1, PT, R4, RZ, PT ;  /* 0x000000ff0400720c */ /* 0x000fce0003f25270 */
[----:B------:R-:W-:Y:S06]  /*0c00*/  @!P0 BRA `(.L_x_69) ;  /* 0x0000000000cc8947 */ /* 0x000fec0003800000 */
[----:B------:R-:W2:Y:S02]  /*0c10*/  LDC.64 R24, c[0x0][0x380] ;  /* 0x0000e000ff187b82 */ /* 0x000ea40000000a00 */
[----:B--2---:R-:W-:-:S05]  /*0c20*/  IMAD.WIDE.U32 R24, R3, 0x10, R24 ;  /* 0x0000001003187825 */ /* 0x004fca00078e0018 */
[----:B------:R-:W2:Y:S02]  /*0c30*/  LDG.E.128 R12, desc[UR6][R24.64] ;  /* 0x00000006180c7981 */ /* 0x000ea4000c1e1d00 */
[-C--:B--2---:R-:W-:Y:S02]  /*0c40*/  DMUL R26, R18, R14.reuse ;  /* 0x0000000e121a7228 */ /* 0x084fe40000000000 */
[----:B------:R-:W-:-:S06]  /*0c50*/  DMUL R14, R16, R14 ;  /* 0x0000000e100e7228 */ /* 0x000fcc0000000000 */
[-C--:B------:R-:W-:Y:S02]  /*0c60*/  DFMA R26, R16, R12.reuse, -R26 ;  /* 0x0000000c101a722b */ /* 0x080fe4000000081a */
        /* <DEDUP_REMOVED lines=28> */
[----:B------:R-:W3:Y:S01]  /*0e30*/  LDG.E.128 R8, desc[UR6][R24.64+0x30] ;  /* 0x0000300618087981 */ /* 0x000ee2000c1e1d00 */
[C---:B--2---:R-:W-:Y:S01]  /*0e40*/  DMUL R12, R26.reuse, R20 ;  /* 0x000000141a0c7228 */ /* 0x044fe20000000000 */
[----:B------:R-:W-:Y:S01]  /*0e50*/  VIADD R3, R3, 0x4 ;  /* 0x0000000403037836 */ /* 0x000fe20000000000 */
        /* <DEDUP_REMOVED lines=8> */
[----:B------:R-:W-:Y:S02]  /*0ee0*/  DADD R10, R18, R10 ;  /* 0x00000000120a7229 */ /* 0x000fe4000000000a */
[C---:B-1----:R-:W-:Y:S02]  /*0ef0*/  DMUL R16, R12.reuse, R22 ;  /* 0x000000160c107228 */ /* 0x042fe40000000000 */
[----:B------:R-:W-:-:S03]  /*0f00*/  DMUL R12, R12, R20 ;  /* 0x000000140c0c7228 */ /* 0x000fc60000000000 */
[----:B------:R2:W-:Y:S03]  /*0f10*/  STG.E.128 desc[UR6][R6.64], R8 ;  /* 0x0000000806007986 */ /* 0x0005e6000c101d06 */
[C---:B------:R-:W-:Y:S02]  /*0f20*/  DFMA R16, R28.reuse, R20, -R16 ;  /* 0x000000141c10722b */ /* 0x040fe40000000810 */
[----:B------:R-:W-:-:S11]  /*0f30*/  DFMA R18, R28, R22, R12 ;  /* 0x000000161c12722b */ /* 0x000fd6000000000c */
.L_x_69:
[----:B------:R-:W-:Y:S05]  /*0f40*/  @!P1 EXIT ;  /* 0x000000000000994d */ /* 0x000fea0003800000 */
[----:B------:R-:W-:Y:S02]  /*0f50*/  ISETP.NE.AND P0, PT, R4, 0x1, PT ;  /* 0x000000010400780c */ /* 0x000fe40003f05270 */
[----:B------:R-:W-:-:S04]  /*0f60*/  LOP3.LUT R0, R0, 0x1, RZ, 0xc0, !PT ;  /* 0x0000000100007812 */ /* 0x000fc800078ec0ff */
[----:B------:R-:W-:-:S07]  /*0f70*/  ISETP.NE.U32.AND P1, PT, R0, 0x1, PT ;  /* 0x000000010000780c */ /* 0x000fce0003f25070 */
[----:B------:R-:W-:Y:S06]  /*0f80*/  @!P0 BRA `(.L_x_70) ;  /* 0x00000000006c8947 */ /* 0x000fec0003800000 */
[----:B------:R-:W3:Y:S02]  /*0f90*/  LDC.64 R4, c[0x0][0x380] ;  /* 0x0000e000ff047b82 */ /* 0x000ee40000000a00 */
[----:B---3--:R-:W-:-:S05]  /*0fa0*/  IMAD.WIDE.U32 R4, R3, 0x10, R4 ;  /* 0x0000001003047825 */ /* 0x008fca00078e0004 */
[----:B------:R-:W3:Y:S02]  /*0fb0*/  LDG.E.128 R12, desc[UR6][R4.64] ;  /* 0x00000006040c7981 */ /* 0x000ee4000c1e1d00 */
[-C--:B---3--:R-:W-:Y:S02]  /*0fc0*/  DMUL R24, R18, R14.reuse ;  /* 0x0000000e12187228 */ /* 0x088fe40000000000 */
[----:B------:R-:W-:-:S06]  /*0fd0*/  DMUL R14, R16, R14 ;  /* 0x0000000e100e7228 */ /* 0x000fcc0000000000 */
[-C--:B------:R-:W-:Y:S02]  /*0fe0*/  DFMA R24, R16, R12.reuse, -R24 ;  /* 0x0000000c1018722b */ /* 0x080fe40000000818 */
[----:B------:R-:W-:-:S06]  /*0ff0*/  DFMA R14, R18, R12, R14 ;  /* 0x0000000c120e722b */ /* 0x000fcc000000000e */
[----:B-----5:R-:W-:Y:S02]  /*1000*/  DADD R12, R8, R24 ;  /* 0x00000000080c7229 */ /* 0x020fe40000000018 */
[----:B------:R-:W-:-:S07]  /*1010*/  DADD R14, R10, R14 ;  /* 0x000000000a0e7229 */ /* 0x000fce000000000e */
[----:B------:R3:W-:Y:S04]  /*1020*/  STG.E.128 desc[UR6][R6.64], R12 ;  /* 0x0000000c06007986 */ /* 0x0007e8000c101d06 */
[----:B-12---:R-:W2:Y:S01]  /*1030*/  LDG.E.128 R8, desc[UR6][R4.64+0x10] ;  /* 0x0000100604087981 */ /* 0x006ea2000c1e1d00 */
[C---:B------:R-:W-:Y:S01]  /*1040*/  DMUL R26, R18.reuse, R20 ;  /* 0x00000014121a7228 */ /* 0x040fe20000000000 */
[----:B------:R-:W-:Y:S01]  /*1050*/  VIADD R3, R3, 0x2 ;  /* 0x0000000203037836 */ /* 0x000fe20000000000 */
        /* <DEDUP_REMOVED lines=8> */
[----:B------:R-:W-:Y:S02]  /*10e0*/  DADD R10, R14, R10 ;  /* 0x000000000e0a7229 */ /* 0x000fe4000000000a */
[C---:B------:R-:W-:Y:S02]  /*10f0*/  DMUL R16, R18.reuse, R22 ;  /* 0x0000001612107228 */ /* 0x040fe40000000000 */
[----:B------:R-:W-:-:S03]  /*1100*/  DMUL R18, R18, R20 ;  /* 0x0000001412127228 */ /* 0x000fc60000000000 */
[----:B------:R3:W-:Y:S03]  /*1110*/  STG.E.128 desc[UR6][R6.64], R8 ;  /* 0x0000000806007986 */ /* 0x0007e6000c101d06 */
[C---:B------:R-:W-:Y:S02]  /*1120*/  DFMA R16, R24.reuse, R20, -R16 ;  /* 0x000000141810722b */ /* 0x040fe40000000810 */
[----:B------:R-:W-:-:S11]  /*1130*/  DFMA R18, R24, R22, R18 ;  /* 0x000000161812722b */ /* 0x000fd60000000012 */
.L_x_70:
[----:B------:R-:W-:Y:S05]  /*1140*/  @P1 EXIT ;  /* 0x000000000000194d */ /* 0x000fea0003800000 */
[----:B---3--:R-:W3:Y:S02]  /*1150*/  LDC.64 R12, c[0x0][0x380] ;  /* 0x0000e000ff0c7b82 */ /* 0x008ee40000000a00 */
[----:B---3--:R-:W-:-:S06]  /*1160*/  IMAD.WIDE.U32 R12, R3, 0x10, R12 ;  /* 0x00000010030c7825 */ /* 0x008fcc00078e000c */
[----:B------:R-:W3:Y:S02]  /*1170*/  LDG.E.128 R12, desc[UR6][R12.64] ;  /* 0x000000060c0c7981 */ /* 0x000ee4000c1e1d00 */
[C---:B---3--:R-:W-:Y:S02]  /*1180*/  DMUL R2, R14.reuse, R18 ;  /* 0x000000120e027228 */ /* 0x048fe40000000000 */
[----:B------:R-:W-:-:S06]  /*1190*/  DMUL R14, R14, R16 ;  /* 0x000000100e0e7228 */ /* 0x000fcc0000000000 */
[C---:B------:R-:W-:Y:S02]  /*11a0*/  DFMA R2, R12.reuse, R16, -R2 ;  /* 0x000000100c02722b */ /* 0x040fe40000000802 */
[----:B------:R-:W-:-:S06]  /*11b0*/  DFMA R14, R12, R18, R14 ;  /* 0x000000120c0e722b */ /* 0x000fcc000000000e */
[----:B-12--5:R-:W-:Y:S02]  /*11c0*/  DADD R8, R2, R8 ;  /* 0x0000000002087229 */ /* 0x026fe40000000008 */
[----:B------:R-:W-:-:S07]  /*11d0*/  DADD R10, R14, R10 ;  /* 0x000000000e0a7229 */ /* 0x000fce000000000a */
[----:B------:R-:W-:Y:S01]  /*11e0*/  STG.E.128 desc[UR6][R6.64], R8 ;  /* 0x0000000806007986 */ /* 0x000fe2000c101d06 */
[----:B------:R-:W-:Y:S05]  /*11f0*/  EXIT ;  /* 0x000000000000794d */ /* 0x000fea0003800000 */
.L_x_71:
        /* <DEDUP_REMOVED lines=16> */
.L_x_75:


//--------------------- .nv.global.init           --------------------------
	.section	.nv.global.init,"aw",@progbits
	.align	4
.nv.global.init:
	.type		__cudart_i2opi_f,@object
	.size		__cudart_i2opi_f,(.L_0 - __cudart_i2opi_f)
__cudart_i2opi_f:
        /*0000*/ 	.byte	0x41, 0x90, 0x43, 0x3c, 0x99, 0x95, 0x62, 0xdb, 0xc0, 0xdd, 0x34, 0xf5, 0xd1, 0x57, 0x27, 0xfc
        /*0010*/ 	.byte	0x29, 0x15, 0x44, 0x4e, 0x6e, 0x83, 0xf9, 0xa2
.L_0:


//--------------------- .nv.shared.reserved.0     --------------------------
	.section	.nv.shared.reserved.0,"aw",@nobits
	.weak		__nv_reservedSMEM_offset_0_alias
	.size		__nv_reservedSMEM_offset_0_alias, 0, 64
	.other		__nv_reservedSMEM_offset_0_alias,@"STO_CUDA_RESERVED_SHARED STV_DEFAULT"
__nv_reservedSMEM_offset_0_alias:
	.zero		0
	.zero		64


//--------------------- .nv.constant0._Z6createP4pairiiP7double2 --------------------------
	.section	.nv.constant0._Z6createP4pairiiP7double2,"a",@progbits
	.sectionflags	@""
	.align	4
.nv.constant0._Z6createP4pairiiP7double2:
	.zero		920


//--------------------- .nv.constant0._Z4ifftP7double2S0_iS_ --------------------------
	.section	.nv.constant0._Z4ifftP7double2S0_iS_,"a",@progbits
	.sectionflags	@""
	.align	4
.nv.constant0._Z4ifftP7double2S0_iS_:
	.zero		944


//--------------------- .nv.constant0._Z3fftP7double2S0_iS_ --------------------------
	.section	.nv.constant0._Z3fftP7double2S0_iS_,"a",@progbits
	.sectionflags	@""
	.align	4
.nv.constant0._Z3fftP7double2S0_iS_:
	.zero		944


//--------------------- SYMBOLS --------------------------

	.type		.nv.reservedSmem.offset0,@object
	.size		.nv.reservedSmem.offset0,0x4
